//
// Generated by NVIDIA NVVM Compiler
//
// Compiler Build ID: CL-36424714
// Cuda compilation tools, release 13.0, V13.0.88
// Based on NVVM 20.0.0
//

.version 9.0
.target sm_100
.address_size 64

	// .globl	_Z12colToGray_v0PfS_iii
.func  (.param .b64 func_retval0) __internal_accurate_pow
(
	.param .b64 __internal_accurate_pow_param_0
)
;
// _ZZ14cannyEdge_v1_0PfS_S_iiE1n has been demoted

.visible .entry _Z12colToGray_v0PfS_iii(
	.param .u64 .ptr .align 1 _Z12colToGray_v0PfS_iii_param_0,
	.param .u64 .ptr .align 1 _Z12colToGray_v0PfS_iii_param_1,
	.param .u32 _Z12colToGray_v0PfS_iii_param_2,
	.param .u32 _Z12colToGray_v0PfS_iii_param_3,
	.param .u32 _Z12colToGray_v0PfS_iii_param_4
)
{
	.reg .pred 	%p<4>;
	.reg .b32 	%r<16>;
	.reg .b32 	%f<5>;
	.reg .b64 	%rd<9>;
	.reg .b64 	%fd<7>;

	ld.param.u64 	%rd1, [_Z12colToGray_v0PfS_iii_param_0];
	ld.param.u64 	%rd2, [_Z12colToGray_v0PfS_iii_param_1];
	ld.param.u32 	%r3, [_Z12colToGray_v0PfS_iii_param_2];
	ld.param.u32 	%r5, [_Z12colToGray_v0PfS_iii_param_3];
	ld.param.u32 	%r4, [_Z12colToGray_v0PfS_iii_param_4];
	mov.u32 	%r7, %tid.x;
	mov.u32 	%r8, %ctaid.x;
	mov.u32 	%r9, %ntid.x;
	mad.lo.s32 	%r1, %r8, %r9, %r7;
	mov.u32 	%r10, %tid.y;
	mov.u32 	%r11, %ctaid.y;
	mov.u32 	%r12, %ntid.y;
	mad.lo.s32 	%r13, %r11, %r12, %r10;
	setp.ge.s32 	%p1, %r1, %r3;
	setp.ge.s32 	%p2, %r13, %r5;
	or.pred  	%p3, %p1, %p2;
	@%p3 bra 	$L__BB0_2;
	cvta.to.global.u64 	%rd3, %rd1;
	cvta.to.global.u64 	%rd4, %rd2;
	mad.lo.s32 	%r14, %r3, %r13, %r1;
	mul.lo.s32 	%r15, %r14, %r4;
	mul.wide.s32 	%rd5, %r15, 4;
	add.s64 	%rd6, %rd3, %rd5;
	ld.global.f32 	%f1, [%rd6];
	ld.global.f32 	%f2, [%rd6+4];
	ld.global.f32 	%f3, [%rd6+8];
	cvt.f64.f32 	%fd1, %f1;
	cvt.f64.f32 	%fd2, %f2;
	mul.f64 	%fd3, %fd2, 0d3FE6B851EB851EB8;
	fma.rn.f64 	%fd4, %fd1, 0d3FCAE147AE147AE1, %fd3;
	cvt.f64.f32 	%fd5, %f3;
	fma.rn.f64 	%fd6, %fd5, 0d3FB1EB851EB851EC, %fd4;
	cvt.rn.f32.f64 	%f4, %fd6;
	mul.wide.s32 	%rd7, %r14, 4;
	add.s64 	%rd8, %rd4, %rd7;
	st.global.f32 	[%rd8], %f4;
$L__BB0_2:
	ret;

}
	// .globl	_Z14colToGray_v1_0Pfi
.visible .entry _Z14colToGray_v1_0Pfi(
	.param .u64 .ptr .align 1 _Z14colToGray_v1_0Pfi_param_0,
	.param .u32 _Z14colToGray_v1_0Pfi_param_1
)
{
	.reg .pred 	%p<2>;
	.reg .b32 	%r<7>;
	.reg .b32 	%f<3>;
	.reg .b64 	%rd<5>;
	.reg .b64 	%fd<3>;

	ld.param.u64 	%rd1, [_Z14colToGray_v1_0Pfi_param_0];
	ld.param.u32 	%r2, [_Z14colToGray_v1_0Pfi_param_1];
	mov.u32 	%r3, %tid.x;
	mov.u32 	%r4, %ctaid.x;
	mov.u32 	%r5, %ntid.x;
	mad.lo.s32 	%r1, %r4, %r5, %r3;
	mul.lo.s32 	%r6, %r2, 3;
	setp.ge.s32 	%p1, %r1, %r6;
	@%p1 bra 	$L__BB1_2;
	cvta.to.global.u64 	%rd2, %rd1;
	mul.wide.s32 	%rd3, %r1, 4;
	add.s64 	%rd4, %rd2, %rd3;
	ld.global.f32 	%f1, [%rd4];
	cvt.f64.f32 	%fd1, %f1;
	mul.f64 	%fd2, %fd1, 0d3FB1EB851EB851EC;
	cvt.rn.f32.f64 	%f2, %fd2;
	st.global.f32 	[%rd4], %f2;
$L__BB1_2:
	ret;

}
	// .globl	_Z14colToGray_v1_1PfS_i
.visible .entry _Z14colToGray_v1_1PfS_i(
	.param .u64 .ptr .align 1 _Z14colToGray_v1_1PfS_i_param_0,
	.param .u64 .ptr .align 1 _Z14colToGray_v1_1PfS_i_param_1,
	.param .u32 _Z14colToGray_v1_1PfS_i_param_2
)
{
	.reg .pred 	%p<2>;
	.reg .b32 	%r<7>;
	.reg .b32 	%f<7>;
	.reg .b64 	%rd<9>;

	ld.param.u64 	%rd1, [_Z14colToGray_v1_1PfS_i_param_0];
	ld.param.u64 	%rd2, [_Z14colToGray_v1_1PfS_i_param_1];
	ld.param.u32 	%r2, [_Z14colToGray_v1_1PfS_i_param_2];
	mov.u32 	%r3, %tid.x;
	mov.u32 	%r4, %ctaid.x;
	mov.u32 	%r5, %ntid.x;
	mad.lo.s32 	%r1, %r4, %r5, %r3;
	setp.ge.s32 	%p1, %r1, %r2;
	@%p1 bra 	$L__BB2_2;
	cvta.to.global.u64 	%rd3, %rd1;
	cvta.to.global.u64 	%rd4, %rd2;
	mul.lo.s32 	%r6, %r1, 3;
	mul.wide.s32 	%rd5, %r6, 4;
	add.s64 	%rd6, %rd3, %rd5;
	ld.global.f32 	%f1, [%rd6];
	ld.global.f32 	%f2, [%rd6+4];
	ld.global.f32 	%f3, [%rd6+8];
	mul.f32 	%f4, %f2, 0f41200000;
	fma.rn.f32 	%f5, %f1, 0f40400000, %f4;
	add.f32 	%f6, %f3, %f5;
	mul.wide.s32 	%rd7, %r1, 4;
	add.s64 	%rd8, %rd4, %rd7;
	st.global.f32 	[%rd8], %f6;
$L__BB2_2:
	ret;

}
	// .globl	_Z12colToGray_v2PfS_i
.visible .entry _Z12colToGray_v2PfS_i(
	.param .u64 .ptr .align 1 _Z12colToGray_v2PfS_i_param_0,
	.param .u64 .ptr .align 1 _Z12colToGray_v2PfS_i_param_1,
	.param .u32 _Z12colToGray_v2PfS_i_param_2
)
{
	.reg .pred 	%p<2>;
	.reg .b32 	%r<7>;
	.reg .b32 	%f<5>;
	.reg .b64 	%rd<9>;
	.reg .b64 	%fd<7>;

	ld.param.u64 	%rd1, [_Z12colToGray_v2PfS_i_param_0];
	ld.param.u64 	%rd2, [_Z12colToGray_v2PfS_i_param_1];
	ld.param.u32 	%r2, [_Z12colToGray_v2PfS_i_param_2];
	mov.u32 	%r3, %tid.x;
	mov.u32 	%r4, %ctaid.x;
	mov.u32 	%r5, %ntid.x;
	mad.lo.s32 	%r1, %r4, %r5, %r3;
	setp.ge.s32 	%p1, %r1, %r2;
	@%p1 bra 	$L__BB3_2;
	cvta.to.global.u64 	%rd3, %rd1;
	cvta.to.global.u64 	%rd4, %rd2;
	mul.lo.s32 	%r6, %r1, 3;
	mul.wide.s32 	%rd5, %r6, 4;
	add.s64 	%rd6, %rd3, %rd5;
	ld.global.f32 	%f1, [%rd6];
	ld.global.f32 	%f2, [%rd6+4];
	ld.global.f32 	%f3, [%rd6+8];
	cvt.f64.f32 	%fd1, %f1;
	cvt.f64.f32 	%fd2, %f2;
	mul.f64 	%fd3, %fd2, 0d3FE6B851EB851EB8;
	fma.rn.f64 	%fd4, %fd1, 0d3FCAE147AE147AE1, %fd3;
	cvt.f64.f32 	%fd5, %f3;
	fma.rn.f64 	%fd6, %fd5, 0d3FB1EB851EB851EC, %fd4;
	cvt.rn.f32.f64 	%f4, %fd6;
	mul.wide.s32 	%rd7, %r1, 4;
	add.s64 	%rd8, %rd4, %rd7;
	st.global.f32 	[%rd8], %f4;
$L__BB3_2:
	ret;

}
	// .globl	_Z14colToGray_v3_0PfS_i
.visible .entry _Z14colToGray_v3_0PfS_i(
	.param .u64 .ptr .align 1 _Z14colToGray_v3_0PfS_i_param_0,
	.param .u64 .ptr .align 1 _Z14colToGray_v3_0PfS_i_param_1,
	.param .u32 _Z14colToGray_v3_0PfS_i_param_2
)
{
	.reg .pred 	%p<2>;
	.reg .b32 	%r<13>;
	.reg .b32 	%f<2>;
	.reg .b64 	%rd<9>;

	ld.param.u64 	%rd1, [_Z14colToGray_v3_0PfS_i_param_0];
	ld.param.u64 	%rd2, [_Z14colToGray_v3_0PfS_i_param_1];
	ld.param.u32 	%r2, [_Z14colToGray_v3_0PfS_i_param_2];
	mov.u32 	%r3, %tid.x;
	mov.u32 	%r4, %ctaid.x;
	mov.u32 	%r5, %ntid.x;
	mad.lo.s32 	%r1, %r4, %r5, %r3;
	mul.lo.s32 	%r6, %r2, 3;
	setp.ge.s32 	%p1, %r1, %r6;
	@%p1 bra 	$L__BB4_2;
	cvta.to.global.u64 	%rd3, %rd1;
	cvta.to.global.u64 	%rd4, %rd2;
	mul.hi.s32 	%r7, %r1, 1431655766;
	shr.u32 	%r8, %r7, 31;
	add.s32 	%r9, %r7, %r8;
	mul.lo.s32 	%r10, %r9, 3;
	sub.s32 	%r11, %r1, %r10;
	mad.lo.s32 	%r12, %r2, %r11, %r9;
	mul.wide.s32 	%rd5, %r1, 4;
	add.s64 	%rd6, %rd3, %rd5;
	ld.global.f32 	%f1, [%rd6];
	mul.wide.s32 	%rd7, %r12, 4;
	add.s64 	%rd8, %rd4, %rd7;
	st.global.f32 	[%rd8], %f1;
$L__BB4_2:
	ret;

}
	// .globl	_Z14colToGray_v3_1PfS_i
.visible .entry _Z14colToGray_v3_1PfS_i(
	.param .u64 .ptr .align 1 _Z14colToGray_v3_1PfS_i_param_0,
	.param .u64 .ptr .align 1 _Z14colToGray_v3_1PfS_i_param_1,
	.param .u32 _Z14colToGray_v3_1PfS_i_param_2
)
{
	.reg .pred 	%p<2>;
	.reg .b32 	%r<6>;
	.reg .b32 	%f<5>;
	.reg .b64 	%rd<11>;
	.reg .b64 	%fd<7>;

	ld.param.u64 	%rd1, [_Z14colToGray_v3_1PfS_i_param_0];
	ld.param.u64 	%rd2, [_Z14colToGray_v3_1PfS_i_param_1];
	ld.param.u32 	%r2, [_Z14colToGray_v3_1PfS_i_param_2];
	mov.u32 	%r3, %tid.x;
	mov.u32 	%r4, %ctaid.x;
	mov.u32 	%r5, %ntid.x;
	mad.lo.s32 	%r1, %r4, %r5, %r3;
	setp.ge.s32 	%p1, %r1, %r2;
	@%p1 bra 	$L__BB5_2;
	cvta.to.global.u64 	%rd3, %rd1;
	cvta.to.global.u64 	%rd4, %rd2;
	mul.wide.s32 	%rd5, %r1, 4;
	add.s64 	%rd6, %rd3, %rd5;
	ld.global.f32 	%f1, [%rd6];
	mul.wide.s32 	%rd7, %r2, 4;
	add.s64 	%rd8, %rd6, %rd7;
	ld.global.f32 	%f2, [%rd8];
	add.s64 	%rd9, %rd8, %rd7;
	ld.global.f32 	%f3, [%rd9];
	cvt.f64.f32 	%fd1, %f1;
	cvt.f64.f32 	%fd2, %f2;
	mul.f64 	%fd3, %fd2, 0d3FE6B851EB851EB8;
	fma.rn.f64 	%fd4, %fd1, 0d3FCAE147AE147AE1, %fd3;
	cvt.f64.f32 	%fd5, %f3;
	fma.rn.f64 	%fd6, %fd5, 0d3FB1EB851EB851EC, %fd4;
	cvt.rn.f32.f64 	%f4, %fd6;
	add.s64 	%rd10, %rd4, %rd5;
	st.global.f32 	[%rd10], %f4;
$L__BB5_2:
	ret;

}
	// .globl	_Z14cannyEdge_v0_0PfS_S_ii
.visible .entry _Z14cannyEdge_v0_0PfS_S_ii(
	.param .u64 .ptr .align 1 _Z14cannyEdge_v0_0PfS_S_ii_param_0,
	.param .u64 .ptr .align 1 _Z14cannyEdge_v0_0PfS_S_ii_param_1,
	.param .u64 .ptr .align 1 _Z14cannyEdge_v0_0PfS_S_ii_param_2,
	.param .u32 _Z14cannyEdge_v0_0PfS_S_ii_param_3,
	.param .u32 _Z14cannyEdge_v0_0PfS_S_ii_param_4
)
{
	.reg .pred 	%p<44>;
	.reg .b32 	%r<56>;
	.reg .b32 	%f<88>;
	.reg .b64 	%rd<16>;
	.reg .b64 	%fd<40>;

	ld.param.u64 	%rd4, [_Z14cannyEdge_v0_0PfS_S_ii_param_0];
	ld.param.u64 	%rd5, [_Z14cannyEdge_v0_0PfS_S_ii_param_1];
	ld.param.u64 	%rd6, [_Z14cannyEdge_v0_0PfS_S_ii_param_2];
	ld.param.u32 	%r9, [_Z14cannyEdge_v0_0PfS_S_ii_param_3];
	ld.param.u32 	%r11, [_Z14cannyEdge_v0_0PfS_S_ii_param_4];
	mov.u32 	%r12, %tid.x;
	mov.u32 	%r13, %ctaid.x;
	mov.u32 	%r14, %ntid.x;
	mad.lo.s32 	%r1, %r13, %r14, %r12;
	mov.u32 	%r15, %tid.y;
	mov.u32 	%r16, %ctaid.y;
	mov.u32 	%r17, %ntid.y;
	mad.lo.s32 	%r18, %r16, %r17, %r15;
	setp.ge.s32 	%p1, %r1, %r9;
	setp.ge.s32 	%p2, %r18, %r11;
	or.pred  	%p3, %p1, %p2;
	@%p3 bra 	$L__BB6_32;
	cvta.to.global.u64 	%rd7, %rd4;
	mad.lo.s32 	%r3, %r9, %r18, %r1;
	setp.lt.s32 	%p4, %r1, 1;
	add.s32 	%r4, %r9, -1;
	add.s32 	%r19, %r4, %r3;
	mul.wide.s32 	%rd8, %r19, 4;
	add.s64 	%rd1, %rd7, %rd8;
	mul.wide.s32 	%rd9, %r3, 4;
	add.s64 	%rd2, %rd7, %rd9;
	not.b32 	%r20, %r9;
	add.s32 	%r21, %r3, %r20;
	mul.wide.s32 	%rd10, %r21, 4;
	add.s64 	%rd3, %rd7, %rd10;
	mov.f32 	%f78, 0f00000000;
	mov.f32 	%f79, %f78;
	mov.f32 	%f80, %f78;
	@%p4 bra 	$L__BB6_7;
	setp.eq.s32 	%p5, %r18, 0;
	mov.f32 	%f80, 0f00000000;
	@%p5 bra 	$L__BB6_4;
	ld.global.f32 	%f80, [%rd3];
$L__BB6_4:
	add.s32 	%r22, %r11, -1;
	setp.ge.u32 	%p6, %r18, %r22;
	mov.f32 	%f78, 0f00000000;
	@%p6 bra 	$L__BB6_6;
	ld.global.f32 	%f78, [%rd1];
$L__BB6_6:
	ld.global.f32 	%f26, [%rd2+-4];
	add.f32 	%f79, %f26, %f26;
$L__BB6_7:
	setp.ge.s32 	%p7, %r1, %r4;
	mov.f32 	%f83, 0f00000000;
	mov.f32 	%f84, %f83;
	mov.f32 	%f85, %f83;
	@%p7 bra 	$L__BB6_13;
	setp.eq.s32 	%p8, %r18, 0;
	mov.f32 	%f85, 0f00000000;
	@%p8 bra 	$L__BB6_10;
	ld.global.f32 	%f85, [%rd3+8];
$L__BB6_10:
	add.s32 	%r23, %r11, -1;
	setp.ge.u32 	%p9, %r18, %r23;
	mov.f32 	%f83, 0f00000000;
	@%p9 bra 	$L__BB6_12;
	ld.global.f32 	%f83, [%rd1+8];
$L__BB6_12:
	ld.global.f32 	%f30, [%rd2+4];
	add.f32 	%f84, %f30, %f30;
$L__BB6_13:
	setp.eq.s32 	%p10, %r18, 0;
	mov.f32 	%f86, 0f00000000;
	@%p10 bra 	$L__BB6_15;
	ld.global.f32 	%f32, [%rd3+4];
	add.f32 	%f86, %f32, %f32;
$L__BB6_15:
	add.s32 	%r24, %r11, -1;
	setp.ge.u32 	%p11, %r18, %r24;
	mov.f32 	%f87, 0f00000000;
	@%p11 bra 	$L__BB6_17;
	ld.global.f32 	%f34, [%rd1+4];
	add.f32 	%f87, %f34, %f34;
$L__BB6_17:
	sub.f32 	%f35, %f85, %f80;
	sub.f32 	%f36, %f35, %f79;
	add.f32 	%f37, %f36, %f84;
	sub.f32 	%f38, %f37, %f78;
	add.f32 	%f21, %f83, %f38;
	sub.f32 	%f39, %f78, %f80;
	sub.f32 	%f40, %f39, %f86;
	add.f32 	%f41, %f40, %f87;
	sub.f32 	%f42, %f41, %f85;
	add.f32 	%f22, %f83, %f42;
	cvt.f64.f32 	%fd1, %f21;
	{
	.reg .b32 %temp; 
	mov.b64 	{%temp, %r5}, %fd1;
	}
	mov.f64 	%fd17, 0d4000000000000000;
	{
	.reg .b32 %temp; 
	mov.b64 	{%temp, %r25}, %fd17;
	}
	and.b32  	%r7, %r25, 2146435072;
	setp.eq.s32 	%p12, %r7, 1062207488;
	abs.f64 	%fd2, %fd1;
	{ // callseq 0, 0
	.param .b64 param0;
	st.param.f64 	[param0], %fd2;
	.param .b64 retval0;
	call.uni (retval0), 
	__internal_accurate_pow, 
	(
	param0
	);
	ld.param.f64 	%fd18, [retval0];
	} // callseq 0
	setp.lt.s32 	%p13, %r5, 0;
	neg.f64 	%fd20, %fd18;
	selp.f64 	%fd21, %fd20, %fd18, %p12;
	selp.f64 	%fd37, %fd21, %fd18, %p13;
	setp.neu.f32 	%p14, %f21, 0f00000000;
	@%p14 bra 	$L__BB6_19;
	setp.eq.s32 	%p15, %r7, 1062207488;
	selp.b32 	%r26, %r5, 0, %p15;
	setp.lt.s32 	%p16, %r25, 0;
	or.b32  	%r27, %r26, 2146435072;
	selp.b32 	%r28, %r27, %r26, %p16;
	mov.b32 	%r29, 0;
	mov.b64 	%fd37, {%r29, %r28};
$L__BB6_19:
	add.f64 	%fd22, %fd1, 0d4000000000000000;
	{
	.reg .b32 %temp; 
	mov.b64 	{%temp, %r30}, %fd22;
	}
	and.b32  	%r31, %r30, 2146435072;
	setp.ne.s32 	%p17, %r31, 2146435072;
	@%p17 bra 	$L__BB6_24;
	setp.num.f32 	%p18, %f21, %f21;
	@%p18 bra 	$L__BB6_22;
	mov.f64 	%fd23, 0d4000000000000000;
	add.rn.f64 	%fd37, %fd1, %fd23;
	bra.uni 	$L__BB6_24;
$L__BB6_22:
	setp.neu.f64 	%p19, %fd2, 0d7FF0000000000000;
	@%p19 bra 	$L__BB6_24;
	setp.lt.s32 	%p20, %r5, 0;
	setp.eq.s32 	%p21, %r7, 1062207488;
	setp.lt.s32 	%p22, %r25, 0;
	selp.b32 	%r33, 0, 2146435072, %p22;
	and.b32  	%r34, %r25, 2147483647;
	setp.ne.s32 	%p23, %r34, 1071644672;
	or.b32  	%r35, %r33, -2147483648;
	selp.b32 	%r36, %r35, %r33, %p23;
	selp.b32 	%r37, %r36, %r33, %p21;
	selp.b32 	%r38, %r37, %r33, %p20;
	mov.b32 	%r39, 0;
	mov.b64 	%fd37, {%r39, %r38};
$L__BB6_24:
	setp.eq.s32 	%p24, %r7, 1062207488;
	cvt.f64.f32 	%fd9, %f22;
	{
	.reg .b32 %temp; 
	mov.b64 	{%temp, %r8}, %fd9;
	}
	abs.f64 	%fd10, %fd9;
	{ // callseq 1, 0
	.param .b64 param0;
	st.param.f64 	[param0], %fd10;
	.param .b64 retval0;
	call.uni (retval0), 
	__internal_accurate_pow, 
	(
	param0
	);
	ld.param.f64 	%fd24, [retval0];
	} // callseq 1
	setp.lt.s32 	%p25, %r8, 0;
	neg.f64 	%fd26, %fd24;
	selp.f64 	%fd27, %fd26, %fd24, %p24;
	selp.f64 	%fd39, %fd27, %fd24, %p25;
	setp.neu.f32 	%p26, %f22, 0f00000000;
	@%p26 bra 	$L__BB6_26;
	setp.eq.s32 	%p27, %r7, 1062207488;
	selp.b32 	%r41, %r8, 0, %p27;
	setp.lt.s32 	%p28, %r25, 0;
	or.b32  	%r42, %r41, 2146435072;
	selp.b32 	%r43, %r42, %r41, %p28;
	mov.b32 	%r44, 0;
	mov.b64 	%fd39, {%r44, %r43};
$L__BB6_26:
	add.f64 	%fd28, %fd9, 0d4000000000000000;
	{
	.reg .b32 %temp; 
	mov.b64 	{%temp, %r45}, %fd28;
	}
	and.b32  	%r46, %r45, 2146435072;
	setp.ne.s32 	%p29, %r46, 2146435072;
	@%p29 bra 	$L__BB6_31;
	setp.num.f32 	%p30, %f22, %f22;
	@%p30 bra 	$L__BB6_29;
	mov.f64 	%fd29, 0d4000000000000000;
	add.rn.f64 	%fd39, %fd9, %fd29;
	bra.uni 	$L__BB6_31;
$L__BB6_29:
	setp.neu.f64 	%p31, %fd10, 0d7FF0000000000000;
	@%p31 bra 	$L__BB6_31;
	setp.lt.s32 	%p32, %r8, 0;
	setp.eq.s32 	%p33, %r7, 1062207488;
	setp.lt.s32 	%p34, %r25, 0;
	selp.b32 	%r48, 0, 2146435072, %p34;
	and.b32  	%r49, %r25, 2147483647;
	setp.ne.s32 	%p35, %r49, 1071644672;
	or.b32  	%r50, %r48, -2147483648;
	selp.b32 	%r51, %r50, %r48, %p35;
	selp.b32 	%r52, %r51, %r48, %p33;
	selp.b32 	%r53, %r52, %r48, %p32;
	mov.b32 	%r54, 0;
	mov.b64 	%fd39, {%r54, %r53};
$L__BB6_31:
	setp.eq.f32 	%p36, %f22, 0f3F800000;
	selp.f64 	%fd30, 0d3FF0000000000000, %fd39, %p36;
	setp.eq.f32 	%p37, %f21, 0f3F800000;
	selp.f64 	%fd31, 0d3FF0000000000000, %fd37, %p37;
	add.f64 	%fd32, %fd31, %fd30;
	cvt.rn.f32.f64 	%f43, %fd32;
	sqrt.rn.f32 	%f44, %f43;
	abs.f32 	%f45, %f21;
	abs.f32 	%f46, %f22;
	setp.gt.f32 	%p38, %f46, %f45;
	selp.f32 	%f47, %f46, %f45, %p38;
	selp.f32 	%f48, %f45, %f46, %p38;
	div.rn.f32 	%f49, %f48, %f47;
	mul.f32 	%f50, %f49, %f49;
	fma.rn.f32 	%f51, %f50, 0f3B33710B, 0fBC807748;
	fma.rn.f32 	%f52, %f51, %f50, 0f3D2CDAB2;
	fma.rn.f32 	%f53, %f52, %f50, 0fBD992D10;
	fma.rn.f32 	%f54, %f53, %f50, 0f3DD9EA6C;
	fma.rn.f32 	%f55, %f54, %f50, 0fBE117CB1;
	fma.rn.f32 	%f56, %f55, %f50, 0f3E4CBCE0;
	fma.rn.f32 	%f57, %f56, %f50, 0fBEAAAA7D;
	mul.f32 	%f58, %f50, %f57;
	fma.rn.f32 	%f59, %f58, %f49, %f49;
	neg.f32 	%f60, %f59;
	fma.rn.f32 	%f61, 0f3F6EE581, 0f3FD774EB, %f60;
	selp.f32 	%f62, %f61, %f59, %p38;
	selp.f32 	%f63, 0f3F6EE581, 0f3FEEE581, %p38;
	selp.f32 	%f64, %f59, %f60, %p38;
	mov.b32 	%r55, %f21;
	fma.rn.f32 	%f65, %f63, 0f3FD774EB, %f64;
	setp.lt.s32 	%p39, %r55, 0;
	selp.f32 	%f66, %f65, %f62, %p39;
	add.f32 	%f67, %f45, %f46;
	setp.eq.f32 	%p40, %f47, 0f00000000;
	selp.f32 	%f68, 0f40490FDB, 0f00000000, %p39;
	setp.eq.f32 	%p41, %f45, %f46;
	selp.f32 	%f69, 0f4016CBE4, 0f3F490FDB, %p39;
	selp.f32 	%f70, %f69, %f66, %p41;
	selp.f32 	%f71, %f68, %f70, %p40;
	abs.f32 	%f72, %f67;
	setp.nan.f32 	%p42, %f72, %f72;
	copysign.f32 	%f73, %f22, %f71;
	selp.f32 	%f74, %f67, %f73, %p42;
	cvt.f64.f32 	%fd33, %f74;
	setp.lt.f32 	%p43, %f74, 0f00000000;
	selp.f64 	%fd34, 0d3FF0000000000000, 0d0000000000000000, %p43;
	fma.rn.f64 	%fd35, %fd34, 0d400921FB54442D18, %fd33;
	cvt.rn.f32.f64 	%f75, %fd35;
	cvta.to.global.u64 	%rd11, %rd5;
	add.s64 	%rd13, %rd11, %rd9;
	st.global.f32 	[%rd13], %f44;
	cvta.to.global.u64 	%rd14, %rd6;
	add.s64 	%rd15, %rd14, %rd9;
	st.global.f32 	[%rd15], %f75;
$L__BB6_32:
	ret;

}
	// .globl	_Z14cannyEdge_v1_0PfS_S_ii
.visible .entry _Z14cannyEdge_v1_0PfS_S_ii(
	.param .u64 .ptr .align 1 _Z14cannyEdge_v1_0PfS_S_ii_param_0,
	.param .u64 .ptr .align 1 _Z14cannyEdge_v1_0PfS_S_ii_param_1,
	.param .u64 .ptr .align 1 _Z14cannyEdge_v1_0PfS_S_ii_param_2,
	.param .u32 _Z14cannyEdge_v1_0PfS_S_ii_param_3,
	.param .u32 _Z14cannyEdge_v1_0PfS_S_ii_param_4
)
{
	.reg .pred 	%p<74>;
	.reg .b32 	%r<60>;
	.reg .b32 	%f<63>;
	.reg .b64 	%rd<16>;
	.reg .b64 	%fd<40>;
	// demoted variable
	.shared .align 4 .b8 _ZZ14cannyEdge_v1_0PfS_S_iiE1n[1296];
	ld.param.u64 	%rd7, [_Z14cannyEdge_v1_0PfS_S_ii_param_0];
	ld.param.u64 	%rd5, [_Z14cannyEdge_v1_0PfS_S_ii_param_1];
	ld.param.u64 	%rd6, [_Z14cannyEdge_v1_0PfS_S_ii_param_2];
	ld.param.u32 	%r16, [_Z14cannyEdge_v1_0PfS_S_ii_param_3];
	ld.param.u32 	%r18, [_Z14cannyEdge_v1_0PfS_S_ii_param_4];
	cvta.to.global.u64 	%rd1, %rd7;
	mov.u32 	%r1, %tid.x;
	mov.u32 	%r19, %ctaid.x;
	mov.u32 	%r20, %ntid.x;
	mad.lo.s32 	%r2, %r19, %r20, %r1;
	mov.u32 	%r3, %tid.y;
	mov.u32 	%r21, %ctaid.y;
	mov.u32 	%r22, %ntid.y;
	mad.lo.s32 	%r23, %r21, %r22, %r3;
	setp.ge.s32 	%p1, %r2, %r16;
	setp.ge.s32 	%p2, %r23, %r18;
	or.pred  	%p3, %p1, %p2;
	@%p3 bra 	$L__BB7_32;
	mov.b32 	%r24, 0;
	st.shared.u32 	[_ZZ14cannyEdge_v1_0PfS_S_iiE1n], %r24;
	mov.u32 	%r25, _ZZ14cannyEdge_v1_0PfS_S_iiE1n;
	st.shared.u32 	[_ZZ14cannyEdge_v1_0PfS_S_iiE1n+4], %r24;
	st.shared.u32 	[_ZZ14cannyEdge_v1_0PfS_S_iiE1n+8], %r24;
	st.shared.u32 	[_ZZ14cannyEdge_v1_0PfS_S_iiE1n+12], %r24;
	st.shared.u32 	[_ZZ14cannyEdge_v1_0PfS_S_iiE1n+16], %r24;
	st.shared.u32 	[_ZZ14cannyEdge_v1_0PfS_S_iiE1n+20], %r24;
	st.shared.u32 	[_ZZ14cannyEdge_v1_0PfS_S_iiE1n+24], %r24;
	st.shared.u32 	[_ZZ14cannyEdge_v1_0PfS_S_iiE1n+28], %r24;
	st.shared.u32 	[_ZZ14cannyEdge_v1_0PfS_S_iiE1n+32], %r24;
	st.shared.u32 	[_ZZ14cannyEdge_v1_0PfS_S_iiE1n+36], %r24;
	st.shared.u32 	[_ZZ14cannyEdge_v1_0PfS_S_iiE1n+40], %r24;
	st.shared.u32 	[_ZZ14cannyEdge_v1_0PfS_S_iiE1n+44], %r24;
	st.shared.u32 	[_ZZ14cannyEdge_v1_0PfS_S_iiE1n+48], %r24;
	st.shared.u32 	[_ZZ14cannyEdge_v1_0PfS_S_iiE1n+52], %r24;
	st.shared.u32 	[_ZZ14cannyEdge_v1_0PfS_S_iiE1n+56], %r24;
	st.shared.u32 	[_ZZ14cannyEdge_v1_0PfS_S_iiE1n+60], %r24;
	st.shared.u32 	[_ZZ14cannyEdge_v1_0PfS_S_iiE1n+64], %r24;
	st.shared.u32 	[_ZZ14cannyEdge_v1_0PfS_S_iiE1n+68], %r24;
	st.shared.u32 	[_ZZ14cannyEdge_v1_0PfS_S_iiE1n+72], %r24;
	st.shared.u32 	[_ZZ14cannyEdge_v1_0PfS_S_iiE1n+76], %r24;
	st.shared.u32 	[_ZZ14cannyEdge_v1_0PfS_S_iiE1n+80], %r24;
	st.shared.u32 	[_ZZ14cannyEdge_v1_0PfS_S_iiE1n+84], %r24;
	st.shared.u32 	[_ZZ14cannyEdge_v1_0PfS_S_iiE1n+88], %r24;
	st.shared.u32 	[_ZZ14cannyEdge_v1_0PfS_S_iiE1n+92], %r24;
	st.shared.u32 	[_ZZ14cannyEdge_v1_0PfS_S_iiE1n+96], %r24;
	st.shared.u32 	[_ZZ14cannyEdge_v1_0PfS_S_iiE1n+100], %r24;
	st.shared.u32 	[_ZZ14cannyEdge_v1_0PfS_S_iiE1n+104], %r24;
	st.shared.u32 	[_ZZ14cannyEdge_v1_0PfS_S_iiE1n+108], %r24;
	st.shared.u32 	[_ZZ14cannyEdge_v1_0PfS_S_iiE1n+112], %r24;
	st.shared.u32 	[_ZZ14cannyEdge_v1_0PfS_S_iiE1n+116], %r24;
	st.shared.u32 	[_ZZ14cannyEdge_v1_0PfS_S_iiE1n+120], %r24;
	st.shared.u32 	[_ZZ14cannyEdge_v1_0PfS_S_iiE1n+124], %r24;
	st.shared.u32 	[_ZZ14cannyEdge_v1_0PfS_S_iiE1n+128], %r24;
	st.shared.u32 	[_ZZ14cannyEdge_v1_0PfS_S_iiE1n+132], %r24;
	st.shared.u32 	[_ZZ14cannyEdge_v1_0PfS_S_iiE1n+136], %r24;
	st.shared.u32 	[_ZZ14cannyEdge_v1_0PfS_S_iiE1n+140], %r24;
	st.shared.u32 	[_ZZ14cannyEdge_v1_0PfS_S_iiE1n+144], %r24;
	st.shared.u32 	[_ZZ14cannyEdge_v1_0PfS_S_iiE1n+148], %r24;
	st.shared.u32 	[_ZZ14cannyEdge_v1_0PfS_S_iiE1n+152], %r24;
	st.shared.u32 	[_ZZ14cannyEdge_v1_0PfS_S_iiE1n+156], %r24;
	st.shared.u32 	[_ZZ14cannyEdge_v1_0PfS_S_iiE1n+160], %r24;
	st.shared.u32 	[_ZZ14cannyEdge_v1_0PfS_S_iiE1n+164], %r24;
	st.shared.u32 	[_ZZ14cannyEdge_v1_0PfS_S_iiE1n+168], %r24;
	st.shared.u32 	[_ZZ14cannyEdge_v1_0PfS_S_iiE1n+172], %r24;
	st.shared.u32 	[_ZZ14cannyEdge_v1_0PfS_S_iiE1n+176], %r24;
	st.shared.u32 	[_ZZ14cannyEdge_v1_0PfS_S_iiE1n+180], %r24;
	st.shared.u32 	[_ZZ14cannyEdge_v1_0PfS_S_iiE1n+184], %r24;
	st.shared.u32 	[_ZZ14cannyEdge_v1_0PfS_S_iiE1n+188], %r24;
	st.shared.u32 	[_ZZ14cannyEdge_v1_0PfS_S_iiE1n+192], %r24;
	st.shared.u32 	[_ZZ14cannyEdge_v1_0PfS_S_iiE1n+196], %r24;
	st.shared.u32 	[_ZZ14cannyEdge_v1_0PfS_S_iiE1n+200], %r24;
	st.shared.u32 	[_ZZ14cannyEdge_v1_0PfS_S_iiE1n+204], %r24;
	st.shared.u32 	[_ZZ14cannyEdge_v1_0PfS_S_iiE1n+208], %r24;
	st.shared.u32 	[_ZZ14cannyEdge_v1_0PfS_S_iiE1n+212], %r24;
	st.shared.u32 	[_ZZ14cannyEdge_v1_0PfS_S_iiE1n+216], %r24;
	st.shared.u32 	[_ZZ14cannyEdge_v1_0PfS_S_iiE1n+220], %r24;
	st.shared.u32 	[_ZZ14cannyEdge_v1_0PfS_S_iiE1n+224], %r24;
	st.shared.u32 	[_ZZ14cannyEdge_v1_0PfS_S_iiE1n+228], %r24;
	st.shared.u32 	[_ZZ14cannyEdge_v1_0PfS_S_iiE1n+232], %r24;
	st.shared.u32 	[_ZZ14cannyEdge_v1_0PfS_S_iiE1n+236], %r24;
	st.shared.u32 	[_ZZ14cannyEdge_v1_0PfS_S_iiE1n+240], %r24;
	st.shared.u32 	[_ZZ14cannyEdge_v1_0PfS_S_iiE1n+244], %r24;
	st.shared.u32 	[_ZZ14cannyEdge_v1_0PfS_S_iiE1n+248], %r24;
	st.shared.u32 	[_ZZ14cannyEdge_v1_0PfS_S_iiE1n+252], %r24;
	st.shared.u32 	[_ZZ14cannyEdge_v1_0PfS_S_iiE1n+256], %r24;
	st.shared.u32 	[_ZZ14cannyEdge_v1_0PfS_S_iiE1n+260], %r24;
	st.shared.u32 	[_ZZ14cannyEdge_v1_0PfS_S_iiE1n+264], %r24;
	st.shared.u32 	[_ZZ14cannyEdge_v1_0PfS_S_iiE1n+268], %r24;
	st.shared.u32 	[_ZZ14cannyEdge_v1_0PfS_S_iiE1n+272], %r24;
	st.shared.u32 	[_ZZ14cannyEdge_v1_0PfS_S_iiE1n+276], %r24;
	st.shared.u32 	[_ZZ14cannyEdge_v1_0PfS_S_iiE1n+280], %r24;
	st.shared.u32 	[_ZZ14cannyEdge_v1_0PfS_S_iiE1n+284], %r24;
	st.shared.u32 	[_ZZ14cannyEdge_v1_0PfS_S_iiE1n+288], %r24;
	st.shared.u32 	[_ZZ14cannyEdge_v1_0PfS_S_iiE1n+292], %r24;
	st.shared.u32 	[_ZZ14cannyEdge_v1_0PfS_S_iiE1n+296], %r24;
	st.shared.u32 	[_ZZ14cannyEdge_v1_0PfS_S_iiE1n+300], %r24;
	st.shared.u32 	[_ZZ14cannyEdge_v1_0PfS_S_iiE1n+304], %r24;
	st.shared.u32 	[_ZZ14cannyEdge_v1_0PfS_S_iiE1n+308], %r24;
	st.shared.u32 	[_ZZ14cannyEdge_v1_0PfS_S_iiE1n+312], %r24;
	st.shared.u32 	[_ZZ14cannyEdge_v1_0PfS_S_iiE1n+316], %r24;
	st.shared.u32 	[_ZZ14cannyEdge_v1_0PfS_S_iiE1n+320], %r24;
	st.shared.u32 	[_ZZ14cannyEdge_v1_0PfS_S_iiE1n+324], %r24;
	st.shared.u32 	[_ZZ14cannyEdge_v1_0PfS_S_iiE1n+328], %r24;
	st.shared.u32 	[_ZZ14cannyEdge_v1_0PfS_S_iiE1n+332], %r24;
	st.shared.u32 	[_ZZ14cannyEdge_v1_0PfS_S_iiE1n+336], %r24;
	st.shared.u32 	[_ZZ14cannyEdge_v1_0PfS_S_iiE1n+340], %r24;
	st.shared.u32 	[_ZZ14cannyEdge_v1_0PfS_S_iiE1n+344], %r24;
	st.shared.u32 	[_ZZ14cannyEdge_v1_0PfS_S_iiE1n+348], %r24;
	st.shared.u32 	[_ZZ14cannyEdge_v1_0PfS_S_iiE1n+352], %r24;
	st.shared.u32 	[_ZZ14cannyEdge_v1_0PfS_S_iiE1n+356], %r24;
	st.shared.u32 	[_ZZ14cannyEdge_v1_0PfS_S_iiE1n+360], %r24;
	st.shared.u32 	[_ZZ14cannyEdge_v1_0PfS_S_iiE1n+364], %r24;
	st.shared.u32 	[_ZZ14cannyEdge_v1_0PfS_S_iiE1n+368], %r24;
	st.shared.u32 	[_ZZ14cannyEdge_v1_0PfS_S_iiE1n+372], %r24;
	st.shared.u32 	[_ZZ14cannyEdge_v1_0PfS_S_iiE1n+376], %r24;
	st.shared.u32 	[_ZZ14cannyEdge_v1_0PfS_S_iiE1n+380], %r24;
	st.shared.u32 	[_ZZ14cannyEdge_v1_0PfS_S_iiE1n+384], %r24;
	st.shared.u32 	[_ZZ14cannyEdge_v1_0PfS_S_iiE1n+388], %r24;
	st.shared.u32 	[_ZZ14cannyEdge_v1_0PfS_S_iiE1n+392], %r24;
	st.shared.u32 	[_ZZ14cannyEdge_v1_0PfS_S_iiE1n+396], %r24;
	st.shared.u32 	[_ZZ14cannyEdge_v1_0PfS_S_iiE1n+400], %r24;
	st.shared.u32 	[_ZZ14cannyEdge_v1_0PfS_S_iiE1n+404], %r24;
	st.shared.u32 	[_ZZ14cannyEdge_v1_0PfS_S_iiE1n+408], %r24;
	st.shared.u32 	[_ZZ14cannyEdge_v1_0PfS_S_iiE1n+412], %r24;
	st.shared.u32 	[_ZZ14cannyEdge_v1_0PfS_S_iiE1n+416], %r24;
	st.shared.u32 	[_ZZ14cannyEdge_v1_0PfS_S_iiE1n+420], %r24;
	st.shared.u32 	[_ZZ14cannyEdge_v1_0PfS_S_iiE1n+424], %r24;
	st.shared.u32 	[_ZZ14cannyEdge_v1_0PfS_S_iiE1n+428], %r24;
	st.shared.u32 	[_ZZ14cannyEdge_v1_0PfS_S_iiE1n+432], %r24;
	st.shared.u32 	[_ZZ14cannyEdge_v1_0PfS_S_iiE1n+436], %r24;
	st.shared.u32 	[_ZZ14cannyEdge_v1_0PfS_S_iiE1n+440], %r24;
	st.shared.u32 	[_ZZ14cannyEdge_v1_0PfS_S_iiE1n+444], %r24;
	st.shared.u32 	[_ZZ14cannyEdge_v1_0PfS_S_iiE1n+448], %r24;
	st.shared.u32 	[_ZZ14cannyEdge_v1_0PfS_S_iiE1n+452], %r24;
	st.shared.u32 	[_ZZ14cannyEdge_v1_0PfS_S_iiE1n+456], %r24;
	st.shared.u32 	[_ZZ14cannyEdge_v1_0PfS_S_iiE1n+460], %r24;
	st.shared.u32 	[_ZZ14cannyEdge_v1_0PfS_S_iiE1n+464], %r24;
	st.shared.u32 	[_ZZ14cannyEdge_v1_0PfS_S_iiE1n+468], %r24;
	st.shared.u32 	[_ZZ14cannyEdge_v1_0PfS_S_iiE1n+472], %r24;
	st.shared.u32 	[_ZZ14cannyEdge_v1_0PfS_S_iiE1n+476], %r24;
	st.shared.u32 	[_ZZ14cannyEdge_v1_0PfS_S_iiE1n+480], %r24;
	st.shared.u32 	[_ZZ14cannyEdge_v1_0PfS_S_iiE1n+484], %r24;
	st.shared.u32 	[_ZZ14cannyEdge_v1_0PfS_S_iiE1n+488], %r24;
	st.shared.u32 	[_ZZ14cannyEdge_v1_0PfS_S_iiE1n+492], %r24;
	st.shared.u32 	[_ZZ14cannyEdge_v1_0PfS_S_iiE1n+496], %r24;
	st.shared.u32 	[_ZZ14cannyEdge_v1_0PfS_S_iiE1n+500], %r24;
	st.shared.u32 	[_ZZ14cannyEdge_v1_0PfS_S_iiE1n+504], %r24;
	st.shared.u32 	[_ZZ14cannyEdge_v1_0PfS_S_iiE1n+508], %r24;
	st.shared.u32 	[_ZZ14cannyEdge_v1_0PfS_S_iiE1n+512], %r24;
	st.shared.u32 	[_ZZ14cannyEdge_v1_0PfS_S_iiE1n+516], %r24;
	st.shared.u32 	[_ZZ14cannyEdge_v1_0PfS_S_iiE1n+520], %r24;
	st.shared.u32 	[_ZZ14cannyEdge_v1_0PfS_S_iiE1n+524], %r24;
	st.shared.u32 	[_ZZ14cannyEdge_v1_0PfS_S_iiE1n+528], %r24;
	st.shared.u32 	[_ZZ14cannyEdge_v1_0PfS_S_iiE1n+532], %r24;
	st.shared.u32 	[_ZZ14cannyEdge_v1_0PfS_S_iiE1n+536], %r24;
	st.shared.u32 	[_ZZ14cannyEdge_v1_0PfS_S_iiE1n+540], %r24;
	st.shared.u32 	[_ZZ14cannyEdge_v1_0PfS_S_iiE1n+544], %r24;
	st.shared.u32 	[_ZZ14cannyEdge_v1_0PfS_S_iiE1n+548], %r24;
	st.shared.u32 	[_ZZ14cannyEdge_v1_0PfS_S_iiE1n+552], %r24;
	st.shared.u32 	[_ZZ14cannyEdge_v1_0PfS_S_iiE1n+556], %r24;
	st.shared.u32 	[_ZZ14cannyEdge_v1_0PfS_S_iiE1n+560], %r24;
	st.shared.u32 	[_ZZ14cannyEdge_v1_0PfS_S_iiE1n+564], %r24;
	st.shared.u32 	[_ZZ14cannyEdge_v1_0PfS_S_iiE1n+568], %r24;
	st.shared.u32 	[_ZZ14cannyEdge_v1_0PfS_S_iiE1n+572], %r24;
	st.shared.u32 	[_ZZ14cannyEdge_v1_0PfS_S_iiE1n+576], %r24;
	st.shared.u32 	[_ZZ14cannyEdge_v1_0PfS_S_iiE1n+580], %r24;
	st.shared.u32 	[_ZZ14cannyEdge_v1_0PfS_S_iiE1n+584], %r24;
	st.shared.u32 	[_ZZ14cannyEdge_v1_0PfS_S_iiE1n+588], %r24;
	st.shared.u32 	[_ZZ14cannyEdge_v1_0PfS_S_iiE1n+592], %r24;
	st.shared.u32 	[_ZZ14cannyEdge_v1_0PfS_S_iiE1n+596], %r24;
	st.shared.u32 	[_ZZ14cannyEdge_v1_0PfS_S_iiE1n+600], %r24;
	st.shared.u32 	[_ZZ14cannyEdge_v1_0PfS_S_iiE1n+604], %r24;
	st.shared.u32 	[_ZZ14cannyEdge_v1_0PfS_S_iiE1n+608], %r24;
	st.shared.u32 	[_ZZ14cannyEdge_v1_0PfS_S_iiE1n+612], %r24;
	st.shared.u32 	[_ZZ14cannyEdge_v1_0PfS_S_iiE1n+616], %r24;
	st.shared.u32 	[_ZZ14cannyEdge_v1_0PfS_S_iiE1n+620], %r24;
	st.shared.u32 	[_ZZ14cannyEdge_v1_0PfS_S_iiE1n+624], %r24;
	st.shared.u32 	[_ZZ14cannyEdge_v1_0PfS_S_iiE1n+628], %r24;
	st.shared.u32 	[_ZZ14cannyEdge_v1_0PfS_S_iiE1n+632], %r24;
	st.shared.u32 	[_ZZ14cannyEdge_v1_0PfS_S_iiE1n+636], %r24;
	st.shared.u32 	[_ZZ14cannyEdge_v1_0PfS_S_iiE1n+640], %r24;
	st.shared.u32 	[_ZZ14cannyEdge_v1_0PfS_S_iiE1n+644], %r24;
	st.shared.u32 	[_ZZ14cannyEdge_v1_0PfS_S_iiE1n+648], %r24;
	st.shared.u32 	[_ZZ14cannyEdge_v1_0PfS_S_iiE1n+652], %r24;
	st.shared.u32 	[_ZZ14cannyEdge_v1_0PfS_S_iiE1n+656], %r24;
	st.shared.u32 	[_ZZ14cannyEdge_v1_0PfS_S_iiE1n+660], %r24;
	st.shared.u32 	[_ZZ14cannyEdge_v1_0PfS_S_iiE1n+664], %r24;
	st.shared.u32 	[_ZZ14cannyEdge_v1_0PfS_S_iiE1n+668], %r24;
	st.shared.u32 	[_ZZ14cannyEdge_v1_0PfS_S_iiE1n+672], %r24;
	st.shared.u32 	[_ZZ14cannyEdge_v1_0PfS_S_iiE1n+676], %r24;
	st.shared.u32 	[_ZZ14cannyEdge_v1_0PfS_S_iiE1n+680], %r24;
	st.shared.u32 	[_ZZ14cannyEdge_v1_0PfS_S_iiE1n+684], %r24;
	st.shared.u32 	[_ZZ14cannyEdge_v1_0PfS_S_iiE1n+688], %r24;
	st.shared.u32 	[_ZZ14cannyEdge_v1_0PfS_S_iiE1n+692], %r24;
	st.shared.u32 	[_ZZ14cannyEdge_v1_0PfS_S_iiE1n+696], %r24;
	st.shared.u32 	[_ZZ14cannyEdge_v1_0PfS_S_iiE1n+700], %r24;
	st.shared.u32 	[_ZZ14cannyEdge_v1_0PfS_S_iiE1n+704], %r24;
	st.shared.u32 	[_ZZ14cannyEdge_v1_0PfS_S_iiE1n+708], %r24;
	st.shared.u32 	[_ZZ14cannyEdge_v1_0PfS_S_iiE1n+712], %r24;
	st.shared.u32 	[_ZZ14cannyEdge_v1_0PfS_S_iiE1n+716], %r24;
	st.shared.u32 	[_ZZ14cannyEdge_v1_0PfS_S_iiE1n+720], %r24;
	st.shared.u32 	[_ZZ14cannyEdge_v1_0PfS_S_iiE1n+724], %r24;
	st.shared.u32 	[_ZZ14cannyEdge_v1_0PfS_S_iiE1n+728], %r24;
	st.shared.u32 	[_ZZ14cannyEdge_v1_0PfS_S_iiE1n+732], %r24;
	st.shared.u32 	[_ZZ14cannyEdge_v1_0PfS_S_iiE1n+736], %r24;
	st.shared.u32 	[_ZZ14cannyEdge_v1_0PfS_S_iiE1n+740], %r24;
	st.shared.u32 	[_ZZ14cannyEdge_v1_0PfS_S_iiE1n+744], %r24;
	st.shared.u32 	[_ZZ14cannyEdge_v1_0PfS_S_iiE1n+748], %r24;
	st.shared.u32 	[_ZZ14cannyEdge_v1_0PfS_S_iiE1n+752], %r24;
	st.shared.u32 	[_ZZ14cannyEdge_v1_0PfS_S_iiE1n+756], %r24;
	st.shared.u32 	[_ZZ14cannyEdge_v1_0PfS_S_iiE1n+760], %r24;
	st.shared.u32 	[_ZZ14cannyEdge_v1_0PfS_S_iiE1n+764], %r24;
	st.shared.u32 	[_ZZ14cannyEdge_v1_0PfS_S_iiE1n+768], %r24;
	st.shared.u32 	[_ZZ14cannyEdge_v1_0PfS_S_iiE1n+772], %r24;
	st.shared.u32 	[_ZZ14cannyEdge_v1_0PfS_S_iiE1n+776], %r24;
	st.shared.u32 	[_ZZ14cannyEdge_v1_0PfS_S_iiE1n+780], %r24;
	st.shared.u32 	[_ZZ14cannyEdge_v1_0PfS_S_iiE1n+784], %r24;
	st.shared.u32 	[_ZZ14cannyEdge_v1_0PfS_S_iiE1n+788], %r24;
	st.shared.u32 	[_ZZ14cannyEdge_v1_0PfS_S_iiE1n+792], %r24;
	st.shared.u32 	[_ZZ14cannyEdge_v1_0PfS_S_iiE1n+796], %r24;
	st.shared.u32 	[_ZZ14cannyEdge_v1_0PfS_S_iiE1n+800], %r24;
	st.shared.u32 	[_ZZ14cannyEdge_v1_0PfS_S_iiE1n+804], %r24;
	st.shared.u32 	[_ZZ14cannyEdge_v1_0PfS_S_iiE1n+808], %r24;
	st.shared.u32 	[_ZZ14cannyEdge_v1_0PfS_S_iiE1n+812], %r24;
	st.shared.u32 	[_ZZ14cannyEdge_v1_0PfS_S_iiE1n+816], %r24;
	st.shared.u32 	[_ZZ14cannyEdge_v1_0PfS_S_iiE1n+820], %r24;
	st.shared.u32 	[_ZZ14cannyEdge_v1_0PfS_S_iiE1n+824], %r24;
	st.shared.u32 	[_ZZ14cannyEdge_v1_0PfS_S_iiE1n+828], %r24;
	st.shared.u32 	[_ZZ14cannyEdge_v1_0PfS_S_iiE1n+832], %r24;
	st.shared.u32 	[_ZZ14cannyEdge_v1_0PfS_S_iiE1n+836], %r24;
	st.shared.u32 	[_ZZ14cannyEdge_v1_0PfS_S_iiE1n+840], %r24;
	st.shared.u32 	[_ZZ14cannyEdge_v1_0PfS_S_iiE1n+844], %r24;
	st.shared.u32 	[_ZZ14cannyEdge_v1_0PfS_S_iiE1n+848], %r24;
	st.shared.u32 	[_ZZ14cannyEdge_v1_0PfS_S_iiE1n+852], %r24;
	st.shared.u32 	[_ZZ14cannyEdge_v1_0PfS_S_iiE1n+856], %r24;
	st.shared.u32 	[_ZZ14cannyEdge_v1_0PfS_S_iiE1n+860], %r24;
	st.shared.u32 	[_ZZ14cannyEdge_v1_0PfS_S_iiE1n+864], %r24;
	st.shared.u32 	[_ZZ14cannyEdge_v1_0PfS_S_iiE1n+868], %r24;
	st.shared.u32 	[_ZZ14cannyEdge_v1_0PfS_S_iiE1n+872], %r24;
	st.shared.u32 	[_ZZ14cannyEdge_v1_0PfS_S_iiE1n+876], %r24;
	st.shared.u32 	[_ZZ14cannyEdge_v1_0PfS_S_iiE1n+880], %r24;
	st.shared.u32 	[_ZZ14cannyEdge_v1_0PfS_S_iiE1n+884], %r24;
	st.shared.u32 	[_ZZ14cannyEdge_v1_0PfS_S_iiE1n+888], %r24;
	st.shared.u32 	[_ZZ14cannyEdge_v1_0PfS_S_iiE1n+892], %r24;
	st.shared.u32 	[_ZZ14cannyEdge_v1_0PfS_S_iiE1n+896], %r24;
	st.shared.u32 	[_ZZ14cannyEdge_v1_0PfS_S_iiE1n+900], %r24;
	st.shared.u32 	[_ZZ14cannyEdge_v1_0PfS_S_iiE1n+904], %r24;
	st.shared.u32 	[_ZZ14cannyEdge_v1_0PfS_S_iiE1n+908], %r24;
	st.shared.u32 	[_ZZ14cannyEdge_v1_0PfS_S_iiE1n+912], %r24;
	st.shared.u32 	[_ZZ14cannyEdge_v1_0PfS_S_iiE1n+916], %r24;
	st.shared.u32 	[_ZZ14cannyEdge_v1_0PfS_S_iiE1n+920], %r24;
	st.shared.u32 	[_ZZ14cannyEdge_v1_0PfS_S_iiE1n+924], %r24;
	st.shared.u32 	[_ZZ14cannyEdge_v1_0PfS_S_iiE1n+928], %r24;
	st.shared.u32 	[_ZZ14cannyEdge_v1_0PfS_S_iiE1n+932], %r24;
	st.shared.u32 	[_ZZ14cannyEdge_v1_0PfS_S_iiE1n+936], %r24;
	st.shared.u32 	[_ZZ14cannyEdge_v1_0PfS_S_iiE1n+940], %r24;
	st.shared.u32 	[_ZZ14cannyEdge_v1_0PfS_S_iiE1n+944], %r24;
	st.shared.u32 	[_ZZ14cannyEdge_v1_0PfS_S_iiE1n+948], %r24;
	st.shared.u32 	[_ZZ14cannyEdge_v1_0PfS_S_iiE1n+952], %r24;
	st.shared.u32 	[_ZZ14cannyEdge_v1_0PfS_S_iiE1n+956], %r24;
	st.shared.u32 	[_ZZ14cannyEdge_v1_0PfS_S_iiE1n+960], %r24;
	st.shared.u32 	[_ZZ14cannyEdge_v1_0PfS_S_iiE1n+964], %r24;
	st.shared.u32 	[_ZZ14cannyEdge_v1_0PfS_S_iiE1n+968], %r24;
	st.shared.u32 	[_ZZ14cannyEdge_v1_0PfS_S_iiE1n+972], %r24;
	st.shared.u32 	[_ZZ14cannyEdge_v1_0PfS_S_iiE1n+976], %r24;
	st.shared.u32 	[_ZZ14cannyEdge_v1_0PfS_S_iiE1n+980], %r24;
	st.shared.u32 	[_ZZ14cannyEdge_v1_0PfS_S_iiE1n+984], %r24;
	st.shared.u32 	[_ZZ14cannyEdge_v1_0PfS_S_iiE1n+988], %r24;
	st.shared.u32 	[_ZZ14cannyEdge_v1_0PfS_S_iiE1n+992], %r24;
	st.shared.u32 	[_ZZ14cannyEdge_v1_0PfS_S_iiE1n+996], %r24;
	st.shared.u32 	[_ZZ14cannyEdge_v1_0PfS_S_iiE1n+1000], %r24;
	st.shared.u32 	[_ZZ14cannyEdge_v1_0PfS_S_iiE1n+1004], %r24;
	st.shared.u32 	[_ZZ14cannyEdge_v1_0PfS_S_iiE1n+1008], %r24;
	st.shared.u32 	[_ZZ14cannyEdge_v1_0PfS_S_iiE1n+1012], %r24;
	st.shared.u32 	[_ZZ14cannyEdge_v1_0PfS_S_iiE1n+1016], %r24;
	st.shared.u32 	[_ZZ14cannyEdge_v1_0PfS_S_iiE1n+1020], %r24;
	st.shared.u32 	[_ZZ14cannyEdge_v1_0PfS_S_iiE1n+1024], %r24;
	st.shared.u32 	[_ZZ14cannyEdge_v1_0PfS_S_iiE1n+1028], %r24;
	st.shared.u32 	[_ZZ14cannyEdge_v1_0PfS_S_iiE1n+1032], %r24;
	st.shared.u32 	[_ZZ14cannyEdge_v1_0PfS_S_iiE1n+1036], %r24;
	st.shared.u32 	[_ZZ14cannyEdge_v1_0PfS_S_iiE1n+1040], %r24;
	st.shared.u32 	[_ZZ14cannyEdge_v1_0PfS_S_iiE1n+1044], %r24;
	st.shared.u32 	[_ZZ14cannyEdge_v1_0PfS_S_iiE1n+1048], %r24;
	st.shared.u32 	[_ZZ14cannyEdge_v1_0PfS_S_iiE1n+1052], %r24;
	st.shared.u32 	[_ZZ14cannyEdge_v1_0PfS_S_iiE1n+1056], %r24;
	st.shared.u32 	[_ZZ14cannyEdge_v1_0PfS_S_iiE1n+1060], %r24;
	st.shared.u32 	[_ZZ14cannyEdge_v1_0PfS_S_iiE1n+1064], %r24;
	st.shared.u32 	[_ZZ14cannyEdge_v1_0PfS_S_iiE1n+1068], %r24;
	st.shared.u32 	[_ZZ14cannyEdge_v1_0PfS_S_iiE1n+1072], %r24;
	st.shared.u32 	[_ZZ14cannyEdge_v1_0PfS_S_iiE1n+1076], %r24;
	st.shared.u32 	[_ZZ14cannyEdge_v1_0PfS_S_iiE1n+1080], %r24;
	st.shared.u32 	[_ZZ14cannyEdge_v1_0PfS_S_iiE1n+1084], %r24;
	st.shared.u32 	[_ZZ14cannyEdge_v1_0PfS_S_iiE1n+1088], %r24;
	st.shared.u32 	[_ZZ14cannyEdge_v1_0PfS_S_iiE1n+1092], %r24;
	st.shared.u32 	[_ZZ14cannyEdge_v1_0PfS_S_iiE1n+1096], %r24;
	st.shared.u32 	[_ZZ14cannyEdge_v1_0PfS_S_iiE1n+1100], %r24;
	st.shared.u32 	[_ZZ14cannyEdge_v1_0PfS_S_iiE1n+1104], %r24;
	st.shared.u32 	[_ZZ14cannyEdge_v1_0PfS_S_iiE1n+1108], %r24;
	st.shared.u32 	[_ZZ14cannyEdge_v1_0PfS_S_iiE1n+1112], %r24;
	st.shared.u32 	[_ZZ14cannyEdge_v1_0PfS_S_iiE1n+1116], %r24;
	st.shared.u32 	[_ZZ14cannyEdge_v1_0PfS_S_iiE1n+1120], %r24;
	st.shared.u32 	[_ZZ14cannyEdge_v1_0PfS_S_iiE1n+1124], %r24;
	st.shared.u32 	[_ZZ14cannyEdge_v1_0PfS_S_iiE1n+1128], %r24;
	st.shared.u32 	[_ZZ14cannyEdge_v1_0PfS_S_iiE1n+1132], %r24;
	st.shared.u32 	[_ZZ14cannyEdge_v1_0PfS_S_iiE1n+1136], %r24;
	st.shared.u32 	[_ZZ14cannyEdge_v1_0PfS_S_iiE1n+1140], %r24;
	st.shared.u32 	[_ZZ14cannyEdge_v1_0PfS_S_iiE1n+1144], %r24;
	st.shared.u32 	[_ZZ14cannyEdge_v1_0PfS_S_iiE1n+1148], %r24;
	st.shared.u32 	[_ZZ14cannyEdge_v1_0PfS_S_iiE1n+1152], %r24;
	st.shared.u32 	[_ZZ14cannyEdge_v1_0PfS_S_iiE1n+1156], %r24;
	st.shared.u32 	[_ZZ14cannyEdge_v1_0PfS_S_iiE1n+1160], %r24;
	st.shared.u32 	[_ZZ14cannyEdge_v1_0PfS_S_iiE1n+1164], %r24;
	st.shared.u32 	[_ZZ14cannyEdge_v1_0PfS_S_iiE1n+1168], %r24;
	st.shared.u32 	[_ZZ14cannyEdge_v1_0PfS_S_iiE1n+1172], %r24;
	st.shared.u32 	[_ZZ14cannyEdge_v1_0PfS_S_iiE1n+1176], %r24;
	st.shared.u32 	[_ZZ14cannyEdge_v1_0PfS_S_iiE1n+1180], %r24;
	st.shared.u32 	[_ZZ14cannyEdge_v1_0PfS_S_iiE1n+1184], %r24;
	st.shared.u32 	[_ZZ14cannyEdge_v1_0PfS_S_iiE1n+1188], %r24;
	st.shared.u32 	[_ZZ14cannyEdge_v1_0PfS_S_iiE1n+1192], %r24;
	st.shared.u32 	[_ZZ14cannyEdge_v1_0PfS_S_iiE1n+1196], %r24;
	st.shared.u32 	[_ZZ14cannyEdge_v1_0PfS_S_iiE1n+1200], %r24;
	st.shared.u32 	[_ZZ14cannyEdge_v1_0PfS_S_iiE1n+1204], %r24;
	st.shared.u32 	[_ZZ14cannyEdge_v1_0PfS_S_iiE1n+1208], %r24;
	st.shared.u32 	[_ZZ14cannyEdge_v1_0PfS_S_iiE1n+1212], %r24;
	st.shared.u32 	[_ZZ14cannyEdge_v1_0PfS_S_iiE1n+1216], %r24;
	st.shared.u32 	[_ZZ14cannyEdge_v1_0PfS_S_iiE1n+1220], %r24;
	st.shared.u32 	[_ZZ14cannyEdge_v1_0PfS_S_iiE1n+1224], %r24;
	st.shared.u32 	[_ZZ14cannyEdge_v1_0PfS_S_iiE1n+1228], %r24;
	st.shared.u32 	[_ZZ14cannyEdge_v1_0PfS_S_iiE1n+1232], %r24;
	st.shared.u32 	[_ZZ14cannyEdge_v1_0PfS_S_iiE1n+1236], %r24;
	st.shared.u32 	[_ZZ14cannyEdge_v1_0PfS_S_iiE1n+1240], %r24;
	st.shared.u32 	[_ZZ14cannyEdge_v1_0PfS_S_iiE1n+1244], %r24;
	st.shared.u32 	[_ZZ14cannyEdge_v1_0PfS_S_iiE1n+1248], %r24;
	st.shared.u32 	[_ZZ14cannyEdge_v1_0PfS_S_iiE1n+1252], %r24;
	st.shared.u32 	[_ZZ14cannyEdge_v1_0PfS_S_iiE1n+1256], %r24;
	st.shared.u32 	[_ZZ14cannyEdge_v1_0PfS_S_iiE1n+1260], %r24;
	st.shared.u32 	[_ZZ14cannyEdge_v1_0PfS_S_iiE1n+1264], %r24;
	st.shared.u32 	[_ZZ14cannyEdge_v1_0PfS_S_iiE1n+1268], %r24;
	st.shared.u32 	[_ZZ14cannyEdge_v1_0PfS_S_iiE1n+1272], %r24;
	st.shared.u32 	[_ZZ14cannyEdge_v1_0PfS_S_iiE1n+1276], %r24;
	st.shared.u32 	[_ZZ14cannyEdge_v1_0PfS_S_iiE1n+1280], %r24;
	st.shared.u32 	[_ZZ14cannyEdge_v1_0PfS_S_iiE1n+1284], %r24;
	st.shared.u32 	[_ZZ14cannyEdge_v1_0PfS_S_iiE1n+1288], %r24;
	st.shared.u32 	[_ZZ14cannyEdge_v1_0PfS_S_iiE1n+1292], %r24;
	bar.sync 	0;
	mad.lo.s32 	%r5, %r16, %r23, %r2;
	mul.wide.s32 	%rd8, %r5, 4;
	add.s64 	%rd2, %rd1, %rd8;
	ld.global.f32 	%f3, [%rd2];
	mad.lo.s32 	%r6, %r1, 72, %r25;
	add.s32 	%r7, %r6, 72;
	shl.b32 	%r26, %r3, 2;
	add.s32 	%r8, %r7, %r26;
	st.shared.f32 	[%r8+4], %f3;
	setp.ne.s32 	%p4, %r1, 0;
	setp.lt.s32 	%p5, %r2, 1;
	add.s32 	%r9, %r25, %r26;
	or.pred  	%p6, %p4, %p5;
	@%p6 bra 	$L__BB7_3;
	ld.global.f32 	%f4, [%rd2+-4];
	st.shared.f32 	[%r9+4], %f4;
$L__BB7_3:
	setp.ne.s32 	%p7, %r1, 15;
	add.s32 	%r10, %r16, -1;
	setp.ge.s32 	%p8, %r2, %r10;
	or.pred  	%p9, %p7, %p8;
	@%p9 bra 	$L__BB7_5;
	ld.global.f32 	%f5, [%rd2+4];
	st.shared.f32 	[%r9+1228], %f5;
$L__BB7_5:
	setp.ne.s32 	%p10, %r3, 0;
	setp.eq.s32 	%p11, %r23, 0;
	sub.s32 	%r27, %r5, %r16;
	mul.wide.s32 	%rd9, %r27, 4;
	add.s64 	%rd3, %rd1, %rd9;
	or.pred  	%p12, %p10, %p11;
	@%p12 bra 	$L__BB7_7;
	ld.global.f32 	%f6, [%rd3];
	st.shared.f32 	[%r7], %f6;
$L__BB7_7:
	setp.ne.s32 	%p13, %r3, 15;
	add.s32 	%r11, %r18, -1;
	setp.ge.u32 	%p14, %r23, %r11;
	mul.wide.s32 	%rd10, %r16, 4;
	add.s64 	%rd4, %rd2, %rd10;
	or.pred  	%p15, %p13, %p14;
	@%p15 bra 	$L__BB7_9;
	ld.global.f32 	%f7, [%rd4];
	st.shared.f32 	[%r6+140], %f7;
$L__BB7_9:
	setp.eq.s32 	%p16, %r23, 0;
	setp.lt.s32 	%p17, %r2, 1;
	or.b32  	%r28, %r1, %r3;
	setp.ne.s32 	%p18, %r28, 0;
	or.pred  	%p19, %p18, %p17;
	or.pred  	%p20, %p19, %p16;
	@%p20 bra 	$L__BB7_11;
	ld.global.f32 	%f8, [%rd3+-4];
	st.shared.f32 	[_ZZ14cannyEdge_v1_0PfS_S_iiE1n], %f8;
$L__BB7_11:
	setp.eq.s32 	%p21, %r23, 0;
	setp.ne.s32 	%p22, %r3, 0;
	setp.ge.s32 	%p23, %r2, %r10;
	setp.ne.s32 	%p24, %r1, 15;
	or.pred  	%p25, %p24, %p22;
	or.pred  	%p26, %p25, %p23;
	or.pred  	%p27, %p26, %p21;
	@%p27 bra 	$L__BB7_13;
	ld.global.f32 	%f9, [%rd3+4];
	st.shared.f32 	[_ZZ14cannyEdge_v1_0PfS_S_iiE1n+1224], %f9;
$L__BB7_13:
	setp.ge.u32 	%p28, %r23, %r11;
	setp.ne.s32 	%p29, %r3, 15;
	setp.lt.s32 	%p30, %r2, 1;
	setp.ne.s32 	%p31, %r1, 0;
	or.pred  	%p32, %p31, %p29;
	or.pred  	%p33, %p32, %p30;
	or.pred  	%p34, %p33, %p28;
	@%p34 bra 	$L__BB7_15;
	ld.global.f32 	%f10, [%rd4+-4];
	st.shared.f32 	[_ZZ14cannyEdge_v1_0PfS_S_iiE1n+68], %f10;
$L__BB7_15:
	setp.ge.u32 	%p35, %r23, %r11;
	setp.ne.s32 	%p36, %r3, 15;
	setp.ge.s32 	%p37, %r2, %r10;
	setp.ne.s32 	%p38, %r1, 15;
	or.pred  	%p39, %p38, %p36;
	or.pred  	%p40, %p39, %p37;
	or.pred  	%p41, %p40, %p35;
	@%p41 bra 	$L__BB7_17;
	ld.global.f32 	%f11, [%rd4+4];
	st.shared.f32 	[_ZZ14cannyEdge_v1_0PfS_S_iiE1n+1292], %f11;
$L__BB7_17:
	bar.sync 	0;
	ld.shared.f32 	%f12, [%r8+-72];
	ld.shared.f32 	%f13, [%r8+72];
	sub.f32 	%f14, %f13, %f12;
	ld.shared.f32 	%f15, [%r8+-68];
	add.f32 	%f16, %f15, %f15;
	sub.f32 	%f17, %f14, %f16;
	ld.shared.f32 	%f18, [%r8+76];
	fma.rn.f32 	%f19, %f18, 0f40000000, %f17;
	ld.shared.f32 	%f20, [%r8+-64];
	sub.f32 	%f21, %f19, %f20;
	ld.shared.f32 	%f22, [%r8+80];
	add.f32 	%f1, %f22, %f21;
	sub.f32 	%f23, %f20, %f12;
	ld.shared.f32 	%f24, [%r8];
	add.f32 	%f25, %f24, %f24;
	sub.f32 	%f26, %f23, %f25;
	ld.shared.f32 	%f27, [%r8+8];
	fma.rn.f32 	%f28, %f27, 0f40000000, %f26;
	sub.f32 	%f29, %f28, %f13;
	add.f32 	%f2, %f22, %f29;
	cvt.f64.f32 	%fd1, %f1;
	{
	.reg .b32 %temp; 
	mov.b64 	{%temp, %r12}, %fd1;
	}
	mov.f64 	%fd17, 0d4000000000000000;
	{
	.reg .b32 %temp; 
	mov.b64 	{%temp, %r29}, %fd17;
	}
	and.b32  	%r14, %r29, 2146435072;
	setp.eq.s32 	%p42, %r14, 1062207488;
	abs.f64 	%fd2, %fd1;
	{ // callseq 2, 0
	.param .b64 param0;
	st.param.f64 	[param0], %fd2;
	.param .b64 retval0;
	call.uni (retval0), 
	__internal_accurate_pow, 
	(
	param0
	);
	ld.param.f64 	%fd18, [retval0];
	} // callseq 2
	setp.lt.s32 	%p43, %r12, 0;
	neg.f64 	%fd20, %fd18;
	selp.f64 	%fd21, %fd20, %fd18, %p42;
	selp.f64 	%fd37, %fd21, %fd18, %p43;
	setp.neu.f32 	%p44, %f1, 0f00000000;
	@%p44 bra 	$L__BB7_19;
	setp.eq.s32 	%p45, %r14, 1062207488;
	selp.b32 	%r30, %r12, 0, %p45;
	setp.lt.s32 	%p46, %r29, 0;
	or.b32  	%r31, %r30, 2146435072;
	selp.b32 	%r32, %r31, %r30, %p46;
	mov.b32 	%r33, 0;
	mov.b64 	%fd37, {%r33, %r32};
$L__BB7_19:
	add.f64 	%fd22, %fd1, 0d4000000000000000;
	{
	.reg .b32 %temp; 
	mov.b64 	{%temp, %r34}, %fd22;
	}
	and.b32  	%r35, %r34, 2146435072;
	setp.ne.s32 	%p47, %r35, 2146435072;
	@%p47 bra 	$L__BB7_24;
	setp.num.f32 	%p48, %f1, %f1;
	@%p48 bra 	$L__BB7_22;
	mov.f64 	%fd23, 0d4000000000000000;
	add.rn.f64 	%fd37, %fd1, %fd23;
	bra.uni 	$L__BB7_24;
$L__BB7_22:
	setp.neu.f64 	%p49, %fd2, 0d7FF0000000000000;
	@%p49 bra 	$L__BB7_24;
	setp.lt.s32 	%p50, %r12, 0;
	setp.eq.s32 	%p51, %r14, 1062207488;
	setp.lt.s32 	%p52, %r29, 0;
	selp.b32 	%r37, 0, 2146435072, %p52;
	and.b32  	%r38, %r29, 2147483647;
	setp.ne.s32 	%p53, %r38, 1071644672;
	or.b32  	%r39, %r37, -2147483648;
	selp.b32 	%r40, %r39, %r37, %p53;
	selp.b32 	%r41, %r40, %r37, %p51;
	selp.b32 	%r42, %r41, %r37, %p50;
	mov.b32 	%r43, 0;
	mov.b64 	%fd37, {%r43, %r42};
$L__BB7_24:
	setp.eq.s32 	%p54, %r14, 1062207488;
	cvt.f64.f32 	%fd9, %f2;
	{
	.reg .b32 %temp; 
	mov.b64 	{%temp, %r15}, %fd9;
	}
	abs.f64 	%fd10, %fd9;
	{ // callseq 3, 0
	.param .b64 param0;
	st.param.f64 	[param0], %fd10;
	.param .b64 retval0;
	call.uni (retval0), 
	__internal_accurate_pow, 
	(
	param0
	);
	ld.param.f64 	%fd24, [retval0];
	} // callseq 3
	setp.lt.s32 	%p55, %r15, 0;
	neg.f64 	%fd26, %fd24;
	selp.f64 	%fd27, %fd26, %fd24, %p54;
	selp.f64 	%fd39, %fd27, %fd24, %p55;
	setp.neu.f32 	%p56, %f2, 0f00000000;
	@%p56 bra 	$L__BB7_26;
	setp.eq.s32 	%p57, %r14, 1062207488;
	selp.b32 	%r45, %r15, 0, %p57;
	setp.lt.s32 	%p58, %r29, 0;
	or.b32  	%r46, %r45, 2146435072;
	selp.b32 	%r47, %r46, %r45, %p58;
	mov.b32 	%r48, 0;
	mov.b64 	%fd39, {%r48, %r47};
$L__BB7_26:
	add.f64 	%fd28, %fd9, 0d4000000000000000;
	{
	.reg .b32 %temp; 
	mov.b64 	{%temp, %r49}, %fd28;
	}
	and.b32  	%r50, %r49, 2146435072;
	setp.ne.s32 	%p59, %r50, 2146435072;
	@%p59 bra 	$L__BB7_31;
	setp.num.f32 	%p60, %f2, %f2;
	@%p60 bra 	$L__BB7_29;
	mov.f64 	%fd29, 0d4000000000000000;
	add.rn.f64 	%fd39, %fd9, %fd29;
	bra.uni 	$L__BB7_31;
$L__BB7_29:
	setp.neu.f64 	%p61, %fd10, 0d7FF0000000000000;
	@%p61 bra 	$L__BB7_31;
	setp.lt.s32 	%p62, %r15, 0;
	setp.eq.s32 	%p63, %r14, 1062207488;
	setp.lt.s32 	%p64, %r29, 0;
	selp.b32 	%r52, 0, 2146435072, %p64;
	and.b32  	%r53, %r29, 2147483647;
	setp.ne.s32 	%p65, %r53, 1071644672;
	or.b32  	%r54, %r52, -2147483648;
	selp.b32 	%r55, %r54, %r52, %p65;
	selp.b32 	%r56, %r55, %r52, %p63;
	selp.b32 	%r57, %r56, %r52, %p62;
	mov.b32 	%r58, 0;
	mov.b64 	%fd39, {%r58, %r57};
$L__BB7_31:
	setp.eq.f32 	%p66, %f2, 0f3F800000;
	selp.f64 	%fd30, 0d3FF0000000000000, %fd39, %p66;
	setp.eq.f32 	%p67, %f1, 0f3F800000;
	selp.f64 	%fd31, 0d3FF0000000000000, %fd37, %p67;
	add.f64 	%fd32, %fd31, %fd30;
	cvt.rn.f32.f64 	%f30, %fd32;
	sqrt.rn.f32 	%f31, %f30;
	abs.f32 	%f32, %f1;
	abs.f32 	%f33, %f2;
	setp.gt.f32 	%p68, %f33, %f32;
	selp.f32 	%f34, %f33, %f32, %p68;
	selp.f32 	%f35, %f32, %f33, %p68;
	div.rn.f32 	%f36, %f35, %f34;
	mul.f32 	%f37, %f36, %f36;
	fma.rn.f32 	%f38, %f37, 0f3B33710B, 0fBC807748;
	fma.rn.f32 	%f39, %f38, %f37, 0f3D2CDAB2;
	fma.rn.f32 	%f40, %f39, %f37, 0fBD992D10;
	fma.rn.f32 	%f41, %f40, %f37, 0f3DD9EA6C;
	fma.rn.f32 	%f42, %f41, %f37, 0fBE117CB1;
	fma.rn.f32 	%f43, %f42, %f37, 0f3E4CBCE0;
	fma.rn.f32 	%f44, %f43, %f37, 0fBEAAAA7D;
	mul.f32 	%f45, %f37, %f44;
	fma.rn.f32 	%f46, %f45, %f36, %f36;
	neg.f32 	%f47, %f46;
	fma.rn.f32 	%f48, 0f3F6EE581, 0f3FD774EB, %f47;
	selp.f32 	%f49, %f48, %f46, %p68;
	selp.f32 	%f50, 0f3F6EE581, 0f3FEEE581, %p68;
	selp.f32 	%f51, %f46, %f47, %p68;
	mov.b32 	%r59, %f1;
	fma.rn.f32 	%f52, %f50, 0f3FD774EB, %f51;
	setp.lt.s32 	%p69, %r59, 0;
	selp.f32 	%f53, %f52, %f49, %p69;
	add.f32 	%f54, %f32, %f33;
	setp.eq.f32 	%p70, %f34, 0f00000000;
	selp.f32 	%f55, 0f40490FDB, 0f00000000, %p69;
	setp.eq.f32 	%p71, %f32, %f33;
	selp.f32 	%f56, 0f4016CBE4, 0f3F490FDB, %p69;
	selp.f32 	%f57, %f56, %f53, %p71;
	selp.f32 	%f58, %f55, %f57, %p70;
	abs.f32 	%f59, %f54;
	setp.nan.f32 	%p72, %f59, %f59;
	copysign.f32 	%f60, %f2, %f58;
	selp.f32 	%f61, %f54, %f60, %p72;
	cvt.f64.f32 	%fd33, %f61;
	setp.lt.f32 	%p73, %f61, 0f00000000;
	selp.f64 	%fd34, 0d3FF0000000000000, 0d0000000000000000, %p73;
	fma.rn.f64 	%fd35, %fd34, 0d400921FB54442D18, %fd33;
	cvt.rn.f32.f64 	%f62, %fd35;
	cvta.to.global.u64 	%rd11, %rd5;
	add.s64 	%rd13, %rd11, %rd8;
	st.global.f32 	[%rd13], %f31;
	cvta.to.global.u64 	%rd14, %rd6;
	add.s64 	%rd15, %rd14, %rd8;
	st.global.f32 	[%rd15], %f62;
$L__BB7_32:
	ret;

}
	// .globl	_Z14cannyEdge_v2_0PfP6float2ii
.visible .entry _Z14cannyEdge_v2_0PfP6float2ii(
	.param .u64 .ptr .align 1 _Z14cannyEdge_v2_0PfP6float2ii_param_0,
	.param .u64 .ptr .align 1 _Z14cannyEdge_v2_0PfP6float2ii_param_1,
	.param .u32 _Z14cannyEdge_v2_0PfP6float2ii_param_2,
	.param .u32 _Z14cannyEdge_v2_0PfP6float2ii_param_3
)
{
	.reg .pred 	%p<44>;
	.reg .b32 	%r<56>;
	.reg .b32 	%f<87>;
	.reg .b64 	%rd<13>;
	.reg .b64 	%fd<40>;

	ld.param.u64 	%rd4, [_Z14cannyEdge_v2_0PfP6float2ii_param_0];
	ld.param.u64 	%rd5, [_Z14cannyEdge_v2_0PfP6float2ii_param_1];
	ld.param.u32 	%r9, [_Z14cannyEdge_v2_0PfP6float2ii_param_2];
	ld.param.u32 	%r11, [_Z14cannyEdge_v2_0PfP6float2ii_param_3];
	mov.u32 	%r12, %tid.x;
	mov.u32 	%r13, %ctaid.x;
	mov.u32 	%r14, %ntid.x;
	mad.lo.s32 	%r1, %r13, %r14, %r12;
	mov.u32 	%r15, %tid.y;
	mov.u32 	%r16, %ctaid.y;
	mov.u32 	%r17, %ntid.y;
	mad.lo.s32 	%r18, %r16, %r17, %r15;
	setp.ge.s32 	%p1, %r1, %r9;
	setp.ge.s32 	%p2, %r18, %r11;
	or.pred  	%p3, %p1, %p2;
	@%p3 bra 	$L__BB8_32;
	cvta.to.global.u64 	%rd6, %rd4;
	mad.lo.s32 	%r3, %r9, %r18, %r1;
	setp.lt.s32 	%p4, %r1, 1;
	add.s32 	%r4, %r9, -1;
	add.s32 	%r19, %r4, %r3;
	mul.wide.s32 	%rd7, %r19, 4;
	add.s64 	%rd1, %rd6, %rd7;
	mul.wide.s32 	%rd8, %r3, 4;
	add.s64 	%rd2, %rd6, %rd8;
	not.b32 	%r20, %r9;
	add.s32 	%r21, %r3, %r20;
	mul.wide.s32 	%rd9, %r21, 4;
	add.s64 	%rd3, %rd6, %rd9;
	mov.f32 	%f77, 0f00000000;
	mov.f32 	%f78, %f77;
	mov.f32 	%f79, %f77;
	@%p4 bra 	$L__BB8_7;
	setp.eq.s32 	%p5, %r18, 0;
	mov.f32 	%f79, 0f00000000;
	@%p5 bra 	$L__BB8_4;
	ld.global.f32 	%f79, [%rd3];
$L__BB8_4:
	add.s32 	%r22, %r11, -1;
	setp.ge.u32 	%p6, %r18, %r22;
	mov.f32 	%f77, 0f00000000;
	@%p6 bra 	$L__BB8_6;
	ld.global.f32 	%f77, [%rd1];
$L__BB8_6:
	ld.global.f32 	%f26, [%rd2+-4];
	add.f32 	%f78, %f26, %f26;
$L__BB8_7:
	setp.ge.s32 	%p7, %r1, %r4;
	mov.f32 	%f82, 0f00000000;
	mov.f32 	%f83, %f82;
	mov.f32 	%f84, %f82;
	@%p7 bra 	$L__BB8_13;
	setp.eq.s32 	%p8, %r18, 0;
	mov.f32 	%f84, 0f00000000;
	@%p8 bra 	$L__BB8_10;
	ld.global.f32 	%f84, [%rd3+8];
$L__BB8_10:
	add.s32 	%r23, %r11, -1;
	setp.ge.u32 	%p9, %r18, %r23;
	mov.f32 	%f82, 0f00000000;
	@%p9 bra 	$L__BB8_12;
	ld.global.f32 	%f82, [%rd1+8];
$L__BB8_12:
	ld.global.f32 	%f30, [%rd2+4];
	add.f32 	%f83, %f30, %f30;
$L__BB8_13:
	setp.eq.s32 	%p10, %r18, 0;
	mov.f32 	%f85, 0f00000000;
	@%p10 bra 	$L__BB8_15;
	ld.global.f32 	%f32, [%rd3+4];
	add.f32 	%f85, %f32, %f32;
$L__BB8_15:
	add.s32 	%r24, %r11, -1;
	setp.ge.u32 	%p11, %r18, %r24;
	mov.f32 	%f86, 0f00000000;
	@%p11 bra 	$L__BB8_17;
	ld.global.f32 	%f34, [%rd1+4];
	add.f32 	%f86, %f34, %f34;
$L__BB8_17:
	sub.f32 	%f35, %f84, %f79;
	sub.f32 	%f36, %f35, %f78;
	add.f32 	%f37, %f36, %f83;
	sub.f32 	%f38, %f37, %f77;
	add.f32 	%f21, %f82, %f38;
	sub.f32 	%f39, %f77, %f79;
	sub.f32 	%f40, %f39, %f85;
	add.f32 	%f41, %f40, %f86;
	sub.f32 	%f42, %f41, %f84;
	add.f32 	%f22, %f82, %f42;
	cvt.f64.f32 	%fd1, %f21;
	{
	.reg .b32 %temp; 
	mov.b64 	{%temp, %r5}, %fd1;
	}
	mov.f64 	%fd17, 0d4000000000000000;
	{
	.reg .b32 %temp; 
	mov.b64 	{%temp, %r25}, %fd17;
	}
	and.b32  	%r7, %r25, 2146435072;
	setp.eq.s32 	%p12, %r7, 1062207488;
	abs.f64 	%fd2, %fd1;
	{ // callseq 4, 0
	.param .b64 param0;
	st.param.f64 	[param0], %fd2;
	.param .b64 retval0;
	call.uni (retval0), 
	__internal_accurate_pow, 
	(
	param0
	);
	ld.param.f64 	%fd18, [retval0];
	} // callseq 4
	setp.lt.s32 	%p13, %r5, 0;
	neg.f64 	%fd20, %fd18;
	selp.f64 	%fd21, %fd20, %fd18, %p12;
	selp.f64 	%fd37, %fd21, %fd18, %p13;
	setp.neu.f32 	%p14, %f21, 0f00000000;
	@%p14 bra 	$L__BB8_19;
	setp.eq.s32 	%p15, %r7, 1062207488;
	selp.b32 	%r26, %r5, 0, %p15;
	setp.lt.s32 	%p16, %r25, 0;
	or.b32  	%r27, %r26, 2146435072;
	selp.b32 	%r28, %r27, %r26, %p16;
	mov.b32 	%r29, 0;
	mov.b64 	%fd37, {%r29, %r28};
$L__BB8_19:
	add.f64 	%fd22, %fd1, 0d4000000000000000;
	{
	.reg .b32 %temp; 
	mov.b64 	{%temp, %r30}, %fd22;
	}
	and.b32  	%r31, %r30, 2146435072;
	setp.ne.s32 	%p17, %r31, 2146435072;
	@%p17 bra 	$L__BB8_24;
	setp.num.f32 	%p18, %f21, %f21;
	@%p18 bra 	$L__BB8_22;
	mov.f64 	%fd23, 0d4000000000000000;
	add.rn.f64 	%fd37, %fd1, %fd23;
	bra.uni 	$L__BB8_24;
$L__BB8_22:
	setp.neu.f64 	%p19, %fd2, 0d7FF0000000000000;
	@%p19 bra 	$L__BB8_24;
	setp.lt.s32 	%p20, %r5, 0;
	setp.eq.s32 	%p21, %r7, 1062207488;
	setp.lt.s32 	%p22, %r25, 0;
	selp.b32 	%r33, 0, 2146435072, %p22;
	and.b32  	%r34, %r25, 2147483647;
	setp.ne.s32 	%p23, %r34, 1071644672;
	or.b32  	%r35, %r33, -2147483648;
	selp.b32 	%r36, %r35, %r33, %p23;
	selp.b32 	%r37, %r36, %r33, %p21;
	selp.b32 	%r38, %r37, %r33, %p20;
	mov.b32 	%r39, 0;
	mov.b64 	%fd37, {%r39, %r38};
$L__BB8_24:
	setp.eq.s32 	%p24, %r7, 1062207488;
	cvt.f64.f32 	%fd9, %f22;
	{
	.reg .b32 %temp; 
	mov.b64 	{%temp, %r8}, %fd9;
	}
	abs.f64 	%fd10, %fd9;
	{ // callseq 5, 0
	.param .b64 param0;
	st.param.f64 	[param0], %fd10;
	.param .b64 retval0;
	call.uni (retval0), 
	__internal_accurate_pow, 
	(
	param0
	);
	ld.param.f64 	%fd24, [retval0];
	} // callseq 5
	setp.lt.s32 	%p25, %r8, 0;
	neg.f64 	%fd26, %fd24;
	selp.f64 	%fd27, %fd26, %fd24, %p24;
	selp.f64 	%fd39, %fd27, %fd24, %p25;
	setp.neu.f32 	%p26, %f22, 0f00000000;
	@%p26 bra 	$L__BB8_26;
	setp.eq.s32 	%p27, %r7, 1062207488;
	selp.b32 	%r41, %r8, 0, %p27;
	setp.lt.s32 	%p28, %r25, 0;
	or.b32  	%r42, %r41, 2146435072;
	selp.b32 	%r43, %r42, %r41, %p28;
	mov.b32 	%r44, 0;
	mov.b64 	%fd39, {%r44, %r43};
$L__BB8_26:
	add.f64 	%fd28, %fd9, 0d4000000000000000;
	{
	.reg .b32 %temp; 
	mov.b64 	{%temp, %r45}, %fd28;
	}
	and.b32  	%r46, %r45, 2146435072;
	setp.ne.s32 	%p29, %r46, 2146435072;
	@%p29 bra 	$L__BB8_31;
	setp.num.f32 	%p30, %f22, %f22;
	@%p30 bra 	$L__BB8_29;
	mov.f64 	%fd29, 0d4000000000000000;
	add.rn.f64 	%fd39, %fd9, %fd29;
	bra.uni 	$L__BB8_31;
$L__BB8_29:
	setp.neu.f64 	%p31, %fd10, 0d7FF0000000000000;
	@%p31 bra 	$L__BB8_31;
	setp.lt.s32 	%p32, %r8, 0;
	setp.eq.s32 	%p33, %r7, 1062207488;
	setp.lt.s32 	%p34, %r25, 0;
	selp.b32 	%r48, 0, 2146435072, %p34;
	and.b32  	%r49, %r25, 2147483647;
	setp.ne.s32 	%p35, %r49, 1071644672;
	or.b32  	%r50, %r48, -2147483648;
	selp.b32 	%r51, %r50, %r48, %p35;
	selp.b32 	%r52, %r51, %r48, %p33;
	selp.b32 	%r53, %r52, %r48, %p32;
	mov.b32 	%r54, 0;
	mov.b64 	%fd39, {%r54, %r53};
$L__BB8_31:
	setp.eq.f32 	%p36, %f22, 0f3F800000;
	selp.f64 	%fd30, 0d3FF0000000000000, %fd39, %p36;
	setp.eq.f32 	%p37, %f21, 0f3F800000;
	selp.f64 	%fd31, 0d3FF0000000000000, %fd37, %p37;
	add.f64 	%fd32, %fd31, %fd30;
	cvt.rn.f32.f64 	%f43, %fd32;
	abs.f32 	%f44, %f21;
	abs.f32 	%f45, %f22;
	setp.gt.f32 	%p38, %f45, %f44;
	selp.f32 	%f46, %f45, %f44, %p38;
	selp.f32 	%f47, %f44, %f45, %p38;
	div.rn.f32 	%f48, %f47, %f46;
	mul.f32 	%f49, %f48, %f48;
	fma.rn.f32 	%f50, %f49, 0f3B33710B, 0fBC807748;
	fma.rn.f32 	%f51, %f50, %f49, 0f3D2CDAB2;
	fma.rn.f32 	%f52, %f51, %f49, 0fBD992D10;
	fma.rn.f32 	%f53, %f52, %f49, 0f3DD9EA6C;
	fma.rn.f32 	%f54, %f53, %f49, 0fBE117CB1;
	fma.rn.f32 	%f55, %f54, %f49, 0f3E4CBCE0;
	fma.rn.f32 	%f56, %f55, %f49, 0fBEAAAA7D;
	mul.f32 	%f57, %f49, %f56;
	fma.rn.f32 	%f58, %f57, %f48, %f48;
	neg.f32 	%f59, %f58;
	fma.rn.f32 	%f60, 0f3F6EE581, 0f3FD774EB, %f59;
	selp.f32 	%f61, %f60, %f58, %p38;
	selp.f32 	%f62, 0f3F6EE581, 0f3FEEE581, %p38;
	selp.f32 	%f63, %f58, %f59, %p38;
	mov.b32 	%r55, %f21;
	fma.rn.f32 	%f64, %f62, 0f3FD774EB, %f63;
	setp.lt.s32 	%p39, %r55, 0;
	selp.f32 	%f65, %f64, %f61, %p39;
	add.f32 	%f66, %f44, %f45;
	setp.eq.f32 	%p40, %f46, 0f00000000;
	selp.f32 	%f67, 0f40490FDB, 0f00000000, %p39;
	setp.eq.f32 	%p41, %f44, %f45;
	selp.f32 	%f68, 0f4016CBE4, 0f3F490FDB, %p39;
	selp.f32 	%f69, %f68, %f65, %p41;
	selp.f32 	%f70, %f67, %f69, %p40;
	abs.f32 	%f71, %f66;
	setp.nan.f32 	%p42, %f71, %f71;
	copysign.f32 	%f72, %f22, %f70;
	selp.f32 	%f73, %f66, %f72, %p42;
	cvt.f64.f32 	%fd33, %f73;
	setp.lt.f32 	%p43, %f73, 0f00000000;
	selp.f64 	%fd34, 0d3FF0000000000000, 0d0000000000000000, %p43;
	fma.rn.f64 	%fd35, %fd34, 0d400921FB54442D18, %fd33;
	cvt.rn.f32.f64 	%f74, %fd35;
	cvta.to.global.u64 	%rd10, %rd5;
	mul.wide.s32 	%rd11, %r3, 8;
	add.s64 	%rd12, %rd10, %rd11;
	st.global.v2.f32 	[%rd12], {%f43, %f74};
$L__BB8_32:
	ret;

}
	// .globl	_Z14cannyEdge_v2_1P6float2Pfiif
.visible .entry _Z14cannyEdge_v2_1P6float2Pfiif(
	.param .u64 .ptr .align 1 _Z14cannyEdge_v2_1P6float2Pfiif_param_0,
	.param .u64 .ptr .align 1 _Z14cannyEdge_v2_1P6float2Pfiif_param_1,
	.param .u32 _Z14cannyEdge_v2_1P6float2Pfiif_param_2,
	.param .u32 _Z14cannyEdge_v2_1P6float2Pfiif_param_3,
	.param .f32 _Z14cannyEdge_v2_1P6float2Pfiif_param_4
)
{
	.reg .pred 	%p<47>;
	.reg .b32 	%r<41>;
	.reg .b32 	%f<35>;
	.reg .b64 	%rd<22>;
	.reg .b64 	%fd<21>;

	ld.param.u64 	%rd4, [_Z14cannyEdge_v2_1P6float2Pfiif_param_0];
	ld.param.u64 	%rd3, [_Z14cannyEdge_v2_1P6float2Pfiif_param_1];
	ld.param.u32 	%r8, [_Z14cannyEdge_v2_1P6float2Pfiif_param_2];
	ld.param.u32 	%r10, [_Z14cannyEdge_v2_1P6float2Pfiif_param_3];
	ld.param.f32 	%f15, [_Z14cannyEdge_v2_1P6float2Pfiif_param_4];
	cvta.to.global.u64 	%rd1, %rd4;
	mov.u32 	%r11, %tid.x;
	mov.u32 	%r12, %ctaid.x;
	mov.u32 	%r13, %ntid.x;
	mad.lo.s32 	%r1, %r12, %r13, %r11;
	mov.u32 	%r14, %tid.y;
	mov.u32 	%r15, %ctaid.y;
	mov.u32 	%r16, %ntid.y;
	mad.lo.s32 	%r17, %r15, %r16, %r14;
	setp.ge.s32 	%p1, %r1, %r8;
	setp.ge.s32 	%p2, %r17, %r10;
	or.pred  	%p3, %p1, %p2;
	@%p3 bra 	$L__BB9_28;
	mad.lo.s32 	%r3, %r8, %r17, %r1;
	mul.wide.s32 	%rd5, %r3, 8;
	add.s64 	%rd2, %rd1, %rd5;
	ld.global.v2.f32 	{%f1, %f16}, [%rd2];
	cvt.f64.f32 	%fd1, %f16;
	setp.geu.f64 	%p4, %fd1, 0d3FD921FB54442D18;
	setp.leu.f64 	%p5, %fd1, 0d4005FDBBE9BBA775;
	and.pred  	%p6, %p4, %p5;
	@%p6 bra 	$L__BB9_6;
	setp.lt.s32 	%p29, %r1, 1;
	mov.f32 	%f34, 0f3F800000;
	@%p29 bra 	$L__BB9_4;
	ld.global.f32 	%f27, [%rd2+-8];
	setp.gt.f32 	%p30, %f27, %f1;
	selp.f32 	%f34, 0f00000000, 0f3F800000, %p30;
$L__BB9_4:
	add.s32 	%r25, %r8, -1;
	setp.ge.s32 	%p31, %r1, %r25;
	@%p31 bra 	$L__BB9_20;
	ld.global.f32 	%f28, [%rd2+8];
	setp.gt.f32 	%p32, %f28, %f1;
	selp.f32 	%f34, 0f00000000, %f34, %p32;
	bra.uni 	$L__BB9_20;
$L__BB9_6:
	setp.geu.f64 	%p7, %fd1, 0d3FF2D97C7F3321D2;
	@%p7 bra 	$L__BB9_11;
	setp.eq.s32 	%p21, %r17, 0;
	setp.lt.s32 	%p22, %r1, 1;
	mov.f32 	%f34, 0f3F800000;
	or.pred  	%p23, %p21, %p22;
	@%p23 bra 	$L__BB9_9;
	mul.wide.s32 	%rd14, %r8, 8;
	xor.b64  	%rd15, %rd14, -8;
	add.s64 	%rd16, %rd2, %rd15;
	ld.global.f32 	%f24, [%rd16];
	setp.gt.f32 	%p24, %f24, %f1;
	selp.f32 	%f34, 0f00000000, 0f3F800000, %p24;
$L__BB9_9:
	add.s32 	%r22, %r10, -1;
	setp.ge.u32 	%p25, %r17, %r22;
	add.s32 	%r23, %r8, -1;
	setp.ge.s32 	%p26, %r1, %r23;
	or.pred  	%p27, %p25, %p26;
	@%p27 bra 	$L__BB9_20;
	add.s32 	%r24, %r8, 1;
	mul.wide.s32 	%rd17, %r24, 8;
	add.s64 	%rd18, %rd2, %rd17;
	ld.global.f32 	%f25, [%rd18];
	setp.gt.f32 	%p28, %f25, %f1;
	selp.f32 	%f34, 0f00000000, %f34, %p28;
	bra.uni 	$L__BB9_20;
$L__BB9_11:
	setp.geu.f64 	%p8, %fd1, 0d3FFF6A7A2955385E;
	@%p8 bra 	$L__BB9_16;
	setp.eq.s32 	%p17, %r17, 0;
	mov.f32 	%f34, 0f3F800000;
	@%p17 bra 	$L__BB9_14;
	sub.s32 	%r20, %r3, %r8;
	mul.wide.s32 	%rd10, %r20, 8;
	add.s64 	%rd11, %rd1, %rd10;
	ld.global.f32 	%f21, [%rd11];
	setp.gt.f32 	%p18, %f21, %f1;
	selp.f32 	%f34, 0f00000000, 0f3F800000, %p18;
$L__BB9_14:
	add.s32 	%r21, %r10, -1;
	setp.ge.u32 	%p19, %r17, %r21;
	@%p19 bra 	$L__BB9_20;
	mul.wide.s32 	%rd12, %r8, 8;
	add.s64 	%rd13, %rd2, %rd12;
	ld.global.f32 	%f22, [%rd13];
	setp.gt.f32 	%p20, %f22, %f1;
	selp.f32 	%f34, 0f00000000, %f34, %p20;
	bra.uni 	$L__BB9_20;
$L__BB9_16:
	setp.eq.s32 	%p9, %r17, 0;
	add.s32 	%r4, %r8, -1;
	setp.ge.s32 	%p10, %r1, %r4;
	mov.f32 	%f34, 0f3F800000;
	or.pred  	%p11, %p9, %p10;
	@%p11 bra 	$L__BB9_18;
	sub.s32 	%r18, %r3, %r8;
	mul.wide.s32 	%rd6, %r18, 8;
	add.s64 	%rd7, %rd1, %rd6;
	ld.global.f32 	%f18, [%rd7+8];
	setp.gt.f32 	%p12, %f18, %f1;
	selp.f32 	%f34, 0f00000000, 0f3F800000, %p12;
$L__BB9_18:
	add.s32 	%r19, %r10, -1;
	setp.ge.u32 	%p13, %r17, %r19;
	setp.lt.s32 	%p14, %r1, 1;
	or.pred  	%p15, %p14, %p13;
	@%p15 bra 	$L__BB9_20;
	mul.wide.s32 	%rd8, %r4, 8;
	add.s64 	%rd9, %rd2, %rd8;
	ld.global.f32 	%f19, [%rd9];
	setp.gt.f32 	%p16, %f19, %f1;
	selp.f32 	%f34, 0f00000000, %f34, %p16;
$L__BB9_20:
	cvt.f64.f32 	%fd2, %f15;
	{
	.reg .b32 %temp; 
	mov.b64 	{%temp, %r5}, %fd2;
	}
	mov.f64 	%fd10, 0d4000000000000000;
	{
	.reg .b32 %temp; 
	mov.b64 	{%temp, %r26}, %fd10;
	}
	and.b32  	%r7, %r26, 2146435072;
	setp.eq.s32 	%p33, %r7, 1062207488;
	abs.f64 	%fd3, %fd2;
	{ // callseq 6, 0
	.param .b64 param0;
	st.param.f64 	[param0], %fd3;
	.param .b64 retval0;
	call.uni (retval0), 
	__internal_accurate_pow, 
	(
	param0
	);
	ld.param.f64 	%fd11, [retval0];
	} // callseq 6
	setp.lt.s32 	%p34, %r5, 0;
	neg.f64 	%fd13, %fd11;
	selp.f64 	%fd14, %fd13, %fd11, %p33;
	selp.f64 	%fd20, %fd14, %fd11, %p34;
	setp.neu.f32 	%p35, %f15, 0f00000000;
	@%p35 bra 	$L__BB9_22;
	setp.eq.s32 	%p36, %r7, 1062207488;
	selp.b32 	%r27, %r5, 0, %p36;
	setp.lt.s32 	%p37, %r26, 0;
	or.b32  	%r28, %r27, 2146435072;
	selp.b32 	%r29, %r28, %r27, %p37;
	mov.b32 	%r30, 0;
	mov.b64 	%fd20, {%r30, %r29};
$L__BB9_22:
	add.f64 	%fd15, %fd2, 0d4000000000000000;
	{
	.reg .b32 %temp; 
	mov.b64 	{%temp, %r31}, %fd15;
	}
	and.b32  	%r32, %r31, 2146435072;
	setp.ne.s32 	%p38, %r32, 2146435072;
	@%p38 bra 	$L__BB9_27;
	setp.num.f32 	%p39, %f15, %f15;
	@%p39 bra 	$L__BB9_25;
	mov.f64 	%fd16, 0d4000000000000000;
	add.rn.f64 	%fd20, %fd2, %fd16;
	bra.uni 	$L__BB9_27;
$L__BB9_25:
	setp.neu.f64 	%p40, %fd3, 0d7FF0000000000000;
	@%p40 bra 	$L__BB9_27;
	setp.lt.s32 	%p41, %r5, 0;
	setp.eq.s32 	%p42, %r7, 1062207488;
	setp.lt.s32 	%p43, %r26, 0;
	selp.b32 	%r34, 0, 2146435072, %p43;
	and.b32  	%r35, %r26, 2147483647;
	setp.ne.s32 	%p44, %r35, 1071644672;
	or.b32  	%r36, %r34, -2147483648;
	selp.b32 	%r37, %r36, %r34, %p44;
	selp.b32 	%r38, %r37, %r34, %p42;
	selp.b32 	%r39, %r38, %r34, %p41;
	mov.b32 	%r40, 0;
	mov.b64 	%fd20, {%r40, %r39};
$L__BB9_27:
	setp.eq.f32 	%p45, %f15, 0f3F800000;
	selp.f64 	%fd17, 0d3FF0000000000000, %fd20, %p45;
	cvt.f64.f32 	%fd18, %f1;
	setp.gt.f64 	%p46, %fd17, %fd18;
	selp.f32 	%f29, 0f00000000, %f34, %p46;
	cvta.to.global.u64 	%rd19, %rd3;
	mul.wide.s32 	%rd20, %r3, 4;
	add.s64 	%rd21, %rd19, %rd20;
	st.global.f32 	[%rd21], %f29;
$L__BB9_28:
	ret;

}
	// .globl	_Z14cannyEdge_v0_1PfS_S_iif
.visible .entry _Z14cannyEdge_v0_1PfS_S_iif(
	.param .u64 .ptr .align 1 _Z14cannyEdge_v0_1PfS_S_iif_param_0,
	.param .u64 .ptr .align 1 _Z14cannyEdge_v0_1PfS_S_iif_param_1,
	.param .u64 .ptr .align 1 _Z14cannyEdge_v0_1PfS_S_iif_param_2,
	.param .u32 _Z14cannyEdge_v0_1PfS_S_iif_param_3,
	.param .u32 _Z14cannyEdge_v0_1PfS_S_iif_param_4,
	.param .f32 _Z14cannyEdge_v0_1PfS_S_iif_param_5
)
{
	.reg .pred 	%p<34>;
	.reg .b32 	%r<23>;
	.reg .b32 	%f<35>;
	.reg .b64 	%rd<25>;
	.reg .b64 	%fd<2>;

	ld.param.u64 	%rd5, [_Z14cannyEdge_v0_1PfS_S_iif_param_0];
	ld.param.u64 	%rd3, [_Z14cannyEdge_v0_1PfS_S_iif_param_1];
	ld.param.u64 	%rd4, [_Z14cannyEdge_v0_1PfS_S_iif_param_2];
	ld.param.u32 	%r5, [_Z14cannyEdge_v0_1PfS_S_iif_param_3];
	ld.param.u32 	%r7, [_Z14cannyEdge_v0_1PfS_S_iif_param_4];
	ld.param.f32 	%f15, [_Z14cannyEdge_v0_1PfS_S_iif_param_5];
	cvta.to.global.u64 	%rd1, %rd5;
	mov.u32 	%r8, %tid.x;
	mov.u32 	%r9, %ctaid.x;
	mov.u32 	%r10, %ntid.x;
	mad.lo.s32 	%r1, %r9, %r10, %r8;
	mov.u32 	%r11, %tid.y;
	mov.u32 	%r12, %ctaid.y;
	mov.u32 	%r13, %ntid.y;
	mad.lo.s32 	%r14, %r12, %r13, %r11;
	setp.ge.s32 	%p1, %r1, %r5;
	setp.ge.s32 	%p2, %r14, %r7;
	or.pred  	%p3, %p1, %p2;
	@%p3 bra 	$L__BB10_21;
	cvta.to.global.u64 	%rd6, %rd3;
	mad.lo.s32 	%r3, %r5, %r14, %r1;
	mul.wide.s32 	%rd7, %r3, 4;
	add.s64 	%rd2, %rd1, %rd7;
	ld.global.f32 	%f1, [%rd2];
	add.s64 	%rd8, %rd6, %rd7;
	ld.global.f32 	%f16, [%rd8];
	cvt.f64.f32 	%fd1, %f16;
	setp.geu.f64 	%p4, %fd1, 0d3FD921FB54442D18;
	setp.leu.f64 	%p5, %fd1, 0d4005FDBBE9BBA775;
	and.pred  	%p6, %p4, %p5;
	@%p6 bra 	$L__BB10_6;
	setp.lt.s32 	%p29, %r1, 1;
	mov.f32 	%f34, 0f3F800000;
	@%p29 bra 	$L__BB10_4;
	ld.global.f32 	%f27, [%rd2+-4];
	setp.gt.f32 	%p30, %f27, %f1;
	selp.f32 	%f34, 0f00000000, 0f3F800000, %p30;
$L__BB10_4:
	add.s32 	%r22, %r5, -1;
	setp.ge.s32 	%p31, %r1, %r22;
	@%p31 bra 	$L__BB10_20;
	ld.global.f32 	%f28, [%rd2+4];
	setp.gt.f32 	%p32, %f28, %f1;
	selp.f32 	%f34, 0f00000000, %f34, %p32;
	bra.uni 	$L__BB10_20;
$L__BB10_6:
	setp.geu.f64 	%p7, %fd1, 0d3FF2D97C7F3321D2;
	@%p7 bra 	$L__BB10_11;
	setp.eq.s32 	%p21, %r14, 0;
	setp.lt.s32 	%p22, %r1, 1;
	mov.f32 	%f34, 0f3F800000;
	or.pred  	%p23, %p21, %p22;
	@%p23 bra 	$L__BB10_9;
	mul.wide.s32 	%rd17, %r5, 4;
	xor.b64  	%rd18, %rd17, -4;
	add.s64 	%rd19, %rd2, %rd18;
	ld.global.f32 	%f24, [%rd19];
	setp.gt.f32 	%p24, %f24, %f1;
	selp.f32 	%f34, 0f00000000, 0f3F800000, %p24;
$L__BB10_9:
	add.s32 	%r19, %r7, -1;
	setp.ge.u32 	%p25, %r14, %r19;
	add.s32 	%r20, %r5, -1;
	setp.ge.s32 	%p26, %r1, %r20;
	or.pred  	%p27, %p25, %p26;
	@%p27 bra 	$L__BB10_20;
	add.s32 	%r21, %r5, 1;
	mul.wide.s32 	%rd20, %r21, 4;
	add.s64 	%rd21, %rd2, %rd20;
	ld.global.f32 	%f25, [%rd21];
	setp.gt.f32 	%p28, %f25, %f1;
	selp.f32 	%f34, 0f00000000, %f34, %p28;
	bra.uni 	$L__BB10_20;
$L__BB10_11:
	setp.geu.f64 	%p8, %fd1, 0d3FFF6A7A2955385E;
	@%p8 bra 	$L__BB10_16;
	setp.eq.s32 	%p17, %r14, 0;
	mov.f32 	%f34, 0f3F800000;
	@%p17 bra 	$L__BB10_14;
	sub.s32 	%r17, %r3, %r5;
	mul.wide.s32 	%rd13, %r17, 4;
	add.s64 	%rd14, %rd1, %rd13;
	ld.global.f32 	%f21, [%rd14];
	setp.gt.f32 	%p18, %f21, %f1;
	selp.f32 	%f34, 0f00000000, 0f3F800000, %p18;
$L__BB10_14:
	add.s32 	%r18, %r7, -1;
	setp.ge.u32 	%p19, %r14, %r18;
	@%p19 bra 	$L__BB10_20;
	mul.wide.s32 	%rd15, %r5, 4;
	add.s64 	%rd16, %rd2, %rd15;
	ld.global.f32 	%f22, [%rd16];
	setp.gt.f32 	%p20, %f22, %f1;
	selp.f32 	%f34, 0f00000000, %f34, %p20;
	bra.uni 	$L__BB10_20;
$L__BB10_16:
	setp.eq.s32 	%p9, %r14, 0;
	add.s32 	%r4, %r5, -1;
	setp.ge.s32 	%p10, %r1, %r4;
	mov.f32 	%f34, 0f3F800000;
	or.pred  	%p11, %p9, %p10;
	@%p11 bra 	$L__BB10_18;
	sub.s32 	%r15, %r3, %r5;
	mul.wide.s32 	%rd9, %r15, 4;
	add.s64 	%rd10, %rd1, %rd9;
	ld.global.f32 	%f18, [%rd10+4];
	setp.gt.f32 	%p12, %f18, %f1;
	selp.f32 	%f34, 0f00000000, 0f3F800000, %p12;
$L__BB10_18:
	add.s32 	%r16, %r7, -1;
	setp.ge.u32 	%p13, %r14, %r16;
	setp.lt.s32 	%p14, %r1, 1;
	or.pred  	%p15, %p14, %p13;
	@%p15 bra 	$L__BB10_20;
	mul.wide.s32 	%rd11, %r4, 4;
	add.s64 	%rd12, %rd2, %rd11;
	ld.global.f32 	%f19, [%rd12];
	setp.gt.f32 	%p16, %f19, %f1;
	selp.f32 	%f34, 0f00000000, %f34, %p16;
$L__BB10_20:
	setp.lt.f32 	%p33, %f1, %f15;
	selp.f32 	%f29, 0f00000000, %f34, %p33;
	cvta.to.global.u64 	%rd22, %rd4;
	add.s64 	%rd24, %rd22, %rd7;
	st.global.f32 	[%rd24], %f29;
$L__BB10_21:
	ret;

}
	// .globl	_Z12applyMask_v0PfS_ii
.visible .entry _Z12applyMask_v0PfS_ii(
	.param .u64 .ptr .align 1 _Z12applyMask_v0PfS_ii_param_0,
	.param .u64 .ptr .align 1 _Z12applyMask_v0PfS_ii_param_1,
	.param .u32 _Z12applyMask_v0PfS_ii_param_2,
	.param .u32 _Z12applyMask_v0PfS_ii_param_3
)
{
	.reg .pred 	%p<10>;
	.reg .b32 	%r<19>;
	.reg .b32 	%f<28>;
	.reg .b64 	%rd<11>;
	.reg .b64 	%fd<6>;

	ld.param.u64 	%rd2, [_Z12applyMask_v0PfS_ii_param_0];
	ld.param.u64 	%rd3, [_Z12applyMask_v0PfS_ii_param_1];
	ld.param.u32 	%r4, [_Z12applyMask_v0PfS_ii_param_2];
	ld.param.u32 	%r6, [_Z12applyMask_v0PfS_ii_param_3];
	cvta.to.global.u64 	%rd1, %rd3;
	mov.u32 	%r7, %ctaid.x;
	mov.u32 	%r8, %ntid.x;
	mov.u32 	%r9, %tid.x;
	mad.lo.s32 	%r1, %r7, %r8, %r9;
	mov.u32 	%r10, %ctaid.y;
	mov.u32 	%r11, %ntid.y;
	mov.u32 	%r12, %tid.y;
	mad.lo.s32 	%r13, %r10, %r11, %r12;
	setp.ge.s32 	%p1, %r1, %r4;
	setp.ge.s32 	%p2, %r13, %r6;
	or.pred  	%p3, %p1, %p2;
	@%p3 bra 	$L__BB11_5;
	add.s32 	%r14, %r6, -1;
	cvt.rn.f32.u32 	%f1, %r14;
	add.s32 	%r15, %r4, -1;
	cvt.rn.f32.s32 	%f2, %r15;
	cvt.rn.f32.s32 	%f3, %r4;
	mul.f32 	%f4, %f3, 0f3F000000;
	cvt.rn.f32.u32 	%f5, %r6;
	mul.f32 	%f6, %f5, 0f3F000000;
	sub.f32 	%f7, %f1, %f6;
	cvt.rn.f32.s32 	%f8, %r1;
	sub.f32 	%f9, %f8, %f4;
	sub.f32 	%f10, %f4, %f2;
	cvt.rn.f32.u32 	%f11, %r13;
	sub.f32 	%f12, %f11, %f6;
	mul.f32 	%f13, %f10, %f12;
	fma.rn.f32 	%f14, %f9, %f7, %f13;
	mov.f32 	%f15, 0f00000000;
	sub.f32 	%f16, %f15, %f4;
	mul.f32 	%f17, %f10, %f7;
	fma.rn.f32 	%f18, %f16, %f7, %f17;
	div.rn.f32 	%f19, %f14, %f18;
	sub.f32 	%f20, %f6, %f1;
	mul.f32 	%f21, %f16, %f12;
	fma.rn.f32 	%f22, %f9, %f20, %f21;
	div.rn.f32 	%f23, %f22, %f18;
	cvt.f64.f32 	%fd1, %f19;
	mov.f64 	%fd2, 0d3FF0000000000000;
	sub.f64 	%fd3, %fd2, %fd1;
	cvt.f64.f32 	%fd4, %f23;
	sub.f64 	%fd5, %fd3, %fd4;
	cvt.rn.f32.f64 	%f25, %fd5;
	setp.ltu.f32 	%p4, %f19, 0f00000000;
	setp.ltu.f32 	%p5, %f23, 0f00000000;
	or.pred  	%p6, %p4, %p5;
	setp.ltu.f32 	%p7, %f25, 0f00000000;
	or.pred  	%p8, %p6, %p7;
	@%p8 bra 	$L__BB11_4;
	mad.lo.s32 	%r3, %r4, %r13, %r1;
	cvta.to.global.u64 	%rd4, %rd2;
	mul.wide.s32 	%rd5, %r3, 4;
	add.s64 	%rd6, %rd4, %rd5;
	ld.global.f32 	%f27, [%rd6];
	setp.leu.f32 	%p9, %f27, 0f3F000000;
	@%p9 bra 	$L__BB11_4;
	add.s64 	%rd10, %rd1, %rd5;
	mov.b32 	%r18, 1065353216;
	st.global.u32 	[%rd10], %r18;
	bra.uni 	$L__BB11_5;
$L__BB11_4:
	mad.lo.s32 	%r16, %r4, %r13, %r1;
	mul.wide.s32 	%rd7, %r16, 4;
	add.s64 	%rd8, %rd1, %rd7;
	mov.b32 	%r17, 0;
	st.global.u32 	[%rd8], %r17;
$L__BB11_5:
	ret;

}
	// .globl	_Z12applyMask_v1PfS_iifff
.visible .entry _Z12applyMask_v1PfS_iifff(
	.param .u64 .ptr .align 1 _Z12applyMask_v1PfS_iifff_param_0,
	.param .u64 .ptr .align 1 _Z12applyMask_v1PfS_iifff_param_1,
	.param .u32 _Z12applyMask_v1PfS_iifff_param_2,
	.param .u32 _Z12applyMask_v1PfS_iifff_param_3,
	.param .f32 _Z12applyMask_v1PfS_iifff_param_4,
	.param .f32 _Z12applyMask_v1PfS_iifff_param_5,
	.param .f32 _Z12applyMask_v1PfS_iifff_param_6
)
{
	.reg .pred 	%p<10>;
	.reg .b32 	%r<14>;
	.reg .b32 	%f<25>;
	.reg .b64 	%rd<9>;
	.reg .b64 	%fd<6>;

	ld.param.u64 	%rd1, [_Z12applyMask_v1PfS_iifff_param_0];
	ld.param.u64 	%rd2, [_Z12applyMask_v1PfS_iifff_param_1];
	ld.param.u32 	%r4, [_Z12applyMask_v1PfS_iifff_param_2];
	ld.param.u32 	%r5, [_Z12applyMask_v1PfS_iifff_param_3];
	ld.param.f32 	%f3, [_Z12applyMask_v1PfS_iifff_param_4];
	ld.param.f32 	%f4, [_Z12applyMask_v1PfS_iifff_param_5];
	ld.param.f32 	%f5, [_Z12applyMask_v1PfS_iifff_param_6];
	mov.u32 	%r7, %ctaid.x;
	mov.u32 	%r8, %ntid.x;
	mov.u32 	%r9, %tid.x;
	mad.lo.s32 	%r1, %r7, %r8, %r9;
	mov.u32 	%r10, %ctaid.y;
	mov.u32 	%r11, %ntid.y;
	mov.u32 	%r12, %tid.y;
	mad.lo.s32 	%r13, %r10, %r11, %r12;
	setp.ge.s32 	%p1, %r1, %r4;
	setp.ge.s32 	%p2, %r13, %r5;
	or.pred  	%p3, %p1, %p2;
	@%p3 bra 	$L__BB12_4;
	cvt.rn.f32.s32 	%f7, %r1;
	add.f32 	%f8, %f3, 0f3F800000;
	sub.f32 	%f9, %f7, %f8;
	cvt.rn.f32.u32 	%f10, %r13;
	add.f32 	%f11, %f4, 0f3F800000;
	sub.f32 	%f12, %f10, %f11;
	mad.lo.s32 	%r3, %r4, %r13, %r1;
	mul.f32 	%f13, %f4, %f9;
	mul.f32 	%f14, %f3, %f12;
	sub.f32 	%f15, %f13, %f14;
	div.rn.f32 	%f16, %f15, %f5;
	neg.f32 	%f17, %f4;
	mul.f32 	%f18, %f9, %f17;
	mul.f32 	%f19, %f8, %f12;
	sub.f32 	%f20, %f18, %f19;
	div.rn.f32 	%f21, %f20, %f5;
	cvt.f64.f32 	%fd1, %f16;
	mov.f64 	%fd2, 0d3FF0000000000000;
	sub.f64 	%fd3, %fd2, %fd1;
	cvt.f64.f32 	%fd4, %f21;
	sub.f64 	%fd5, %fd3, %fd4;
	cvt.rn.f32.f64 	%f22, %fd5;
	setp.ltu.f32 	%p4, %f16, 0f00000000;
	setp.ltu.f32 	%p5, %f21, 0f00000000;
	or.pred  	%p6, %p4, %p5;
	setp.ltu.f32 	%p7, %f22, 0f00000000;
	mov.f32 	%f24, 0f00000000;
	or.pred  	%p8, %p6, %p7;
	@%p8 bra 	$L__BB12_3;
	cvta.to.global.u64 	%rd3, %rd1;
	mul.wide.s32 	%rd4, %r3, 4;
	add.s64 	%rd5, %rd3, %rd4;
	ld.global.f32 	%f23, [%rd5];
	setp.gt.f32 	%p9, %f23, 0f3F000000;
	selp.f32 	%f24, 0f3F800000, 0f00000000, %p9;
$L__BB12_3:
	cvta.to.global.u64 	%rd6, %rd2;
	mul.wide.s32 	%rd7, %r3, 4;
	add.s64 	%rd8, %rd6, %rd7;
	st.global.f32 	[%rd8], %f24;
$L__BB12_4:
	ret;

}
.func  (.param .b64 func_retval0) __internal_accurate_pow(
	.param .b64 __internal_accurate_pow_param_0
)
{
	.reg .pred 	%p<8>;
	.reg .b32 	%r<49>;
	.reg .b32 	%f<3>;
	.reg .b64 	%fd<109>;

	ld.param.f64 	%fd10, [__internal_accurate_pow_param_0];
	{
	.reg .b32 %temp; 
	mov.b64 	{%temp, %r46}, %fd10;
	}
	{
	.reg .b32 %temp; 
	mov.b64 	{%r45, %temp}, %fd10;
	}
	shr.u32 	%r47, %r46, 20;
	setp.gt.u32 	%p1, %r46, 1048575;
	@%p1 bra 	$L__BB13_2;
	mul.f64 	%fd11, %fd10, 0d4350000000000000;
	{
	.reg .b32 %temp; 
	mov.b64 	{%temp, %r46}, %fd11;
	}
	{
	.reg .b32 %temp; 
	mov.b64 	{%r45, %temp}, %fd11;
	}
	shr.u32 	%r16, %r46, 20;
	add.s32 	%r47, %r16, -54;
$L__BB13_2:
	add.s32 	%r48, %r47, -1023;
	and.b32  	%r17, %r46, -2146435073;
	or.b32  	%r18, %r17, 1072693248;
	mov.b64 	%fd107, {%r45, %r18};
	setp.lt.u32 	%p2, %r18, 1073127583;
	@%p2 bra 	$L__BB13_4;
	{
	.reg .b32 %temp; 
	mov.b64 	{%r19, %temp}, %fd107;
	}
	{
	.reg .b32 %temp; 
	mov.b64 	{%temp, %r20}, %fd107;
	}
	add.s32 	%r21, %r20, -1048576;
	mov.b64 	%fd107, {%r19, %r21};
	add.s32 	%r48, %r47, -1022;
$L__BB13_4:
	add.f64 	%fd12, %fd107, 0dBFF0000000000000;
	add.f64 	%fd13, %fd107, 0d3FF0000000000000;
	rcp.approx.ftz.f64 	%fd14, %fd13;
	neg.f64 	%fd15, %fd13;
	fma.rn.f64 	%fd16, %fd15, %fd14, 0d3FF0000000000000;
	fma.rn.f64 	%fd17, %fd16, %fd16, %fd16;
	fma.rn.f64 	%fd18, %fd17, %fd14, %fd14;
	mul.f64 	%fd19, %fd12, %fd18;
	fma.rn.f64 	%fd20, %fd12, %fd18, %fd19;
	mul.f64 	%fd21, %fd20, %fd20;
	fma.rn.f64 	%fd22, %fd21, 0d3EB0F5FF7D2CAFE2, 0d3ED0F5D241AD3B5A;
	fma.rn.f64 	%fd23, %fd22, %fd21, 0d3EF3B20A75488A3F;
	fma.rn.f64 	%fd24, %fd23, %fd21, 0d3F1745CDE4FAECD5;
	fma.rn.f64 	%fd25, %fd24, %fd21, 0d3F3C71C7258A578B;
	fma.rn.f64 	%fd26, %fd25, %fd21, 0d3F6249249242B910;
	fma.rn.f64 	%fd27, %fd26, %fd21, 0d3F89999999999DFB;
	sub.f64 	%fd28, %fd12, %fd20;
	add.f64 	%fd29, %fd28, %fd28;
	neg.f64 	%fd30, %fd20;
	fma.rn.f64 	%fd31, %fd30, %fd12, %fd29;
	mul.f64 	%fd32, %fd18, %fd31;
	fma.rn.f64 	%fd33, %fd21, %fd27, 0d3FB5555555555555;
	mov.f64 	%fd34, 0d3FB5555555555555;
	sub.f64 	%fd35, %fd34, %fd33;
	fma.rn.f64 	%fd36, %fd21, %fd27, %fd35;
	add.f64 	%fd37, %fd36, 0dBC46A4CB00B9E7B0;
	add.f64 	%fd38, %fd33, %fd37;
	sub.f64 	%fd39, %fd33, %fd38;
	add.f64 	%fd40, %fd37, %fd39;
	mul.rn.f64 	%fd41, %fd20, %fd20;
	neg.f64 	%fd42, %fd41;
	fma.rn.f64 	%fd43, %fd20, %fd20, %fd42;
	{
	.reg .b32 %temp; 
	mov.b64 	{%r22, %temp}, %fd32;
	}
	{
	.reg .b32 %temp; 
	mov.b64 	{%temp, %r23}, %fd32;
	}
	add.s32 	%r24, %r23, 1048576;
	mov.b64 	%fd44, {%r22, %r24};
	fma.rn.f64 	%fd45, %fd20, %fd44, %fd43;
	mul.rn.f64 	%fd46, %fd41, %fd20;
	neg.f64 	%fd47, %fd46;
	fma.rn.f64 	%fd48, %fd41, %fd20, %fd47;
	fma.rn.f64 	%fd49, %fd41, %fd32, %fd48;
	fma.rn.f64 	%fd50, %fd45, %fd20, %fd49;
	mul.rn.f64 	%fd51, %fd38, %fd46;
	neg.f64 	%fd52, %fd51;
	fma.rn.f64 	%fd53, %fd38, %fd46, %fd52;
	fma.rn.f64 	%fd54, %fd38, %fd50, %fd53;
	fma.rn.f64 	%fd55, %fd40, %fd46, %fd54;
	add.f64 	%fd56, %fd51, %fd55;
	sub.f64 	%fd57, %fd51, %fd56;
	add.f64 	%fd58, %fd55, %fd57;
	add.f64 	%fd59, %fd20, %fd56;
	sub.f64 	%fd60, %fd20, %fd59;
	add.f64 	%fd61, %fd56, %fd60;
	add.f64 	%fd62, %fd58, %fd61;
	add.f64 	%fd63, %fd32, %fd62;
	add.f64 	%fd64, %fd59, %fd63;
	sub.f64 	%fd65, %fd59, %fd64;
	add.f64 	%fd66, %fd63, %fd65;
	xor.b32  	%r25, %r48, -2147483648;
	mov.b32 	%r26, 1127219200;
	mov.b64 	%fd67, {%r25, %r26};
	mov.b32 	%r27, -2147483648;
	mov.b64 	%fd68, {%r27, %r26};
	sub.f64 	%fd69, %fd67, %fd68;
	fma.rn.f64 	%fd70, %fd69, 0d3FE62E42FEFA39EF, %fd64;
	fma.rn.f64 	%fd71, %fd69, 0dBFE62E42FEFA39EF, %fd70;
	sub.f64 	%fd72, %fd71, %fd64;
	sub.f64 	%fd73, %fd66, %fd72;
	fma.rn.f64 	%fd74, %fd69, 0d3C7ABC9E3B39803F, %fd73;
	add.f64 	%fd75, %fd70, %fd74;
	sub.f64 	%fd76, %fd70, %fd75;
	add.f64 	%fd77, %fd74, %fd76;
	mov.f64 	%fd78, 0d4000000000000000;
	{
	.reg .b32 %temp; 
	mov.b64 	{%temp, %r28}, %fd78;
	}
	{
	.reg .b32 %temp; 
	mov.b64 	{%r29, %temp}, %fd78;
	}
	shl.b32 	%r30, %r28, 1;
	setp.gt.u32 	%p3, %r30, -33554433;
	and.b32  	%r31, %r28, -15728641;
	selp.b32 	%r32, %r31, %r28, %p3;
	mov.b64 	%fd79, {%r29, %r32};
	mul.rn.f64 	%fd80, %fd75, %fd79;
	neg.f64 	%fd81, %fd80;
	fma.rn.f64 	%fd82, %fd75, %fd79, %fd81;
	fma.rn.f64 	%fd83, %fd77, %fd79, %fd82;
	add.f64 	%fd4, %fd80, %fd83;
	sub.f64 	%fd84, %fd80, %fd4;
	add.f64 	%fd5, %fd83, %fd84;
	fma.rn.f64 	%fd85, %fd4, 0d3FF71547652B82FE, 0d4338000000000000;
	{
	.reg .b32 %temp; 
	mov.b64 	{%r13, %temp}, %fd85;
	}
	mov.f64 	%fd86, 0dC338000000000000;
	add.rn.f64 	%fd87, %fd85, %fd86;
	fma.rn.f64 	%fd88, %fd87, 0dBFE62E42FEFA39EF, %fd4;
	fma.rn.f64 	%fd89, %fd87, 0dBC7ABC9E3B39803F, %fd88;
	fma.rn.f64 	%fd90, %fd89, 0d3E5ADE1569CE2BDF, 0d3E928AF3FCA213EA;
	fma.rn.f64 	%fd91, %fd90, %fd89, 0d3EC71DEE62401315;
	fma.rn.f64 	%fd92, %fd91, %fd89, 0d3EFA01997C89EB71;
	fma.rn.f64 	%fd93, %fd92, %fd89, 0d3F2A01A014761F65;
	fma.rn.f64 	%fd94, %fd93, %fd89, 0d3F56C16C1852B7AF;
	fma.rn.f64 	%fd95, %fd94, %fd89, 0d3F81111111122322;
	fma.rn.f64 	%fd96, %fd95, %fd89, 0d3FA55555555502A1;
	fma.rn.f64 	%fd97, %fd96, %fd89, 0d3FC5555555555511;
	fma.rn.f64 	%fd98, %fd97, %fd89, 0d3FE000000000000B;
	fma.rn.f64 	%fd99, %fd98, %fd89, 0d3FF0000000000000;
	fma.rn.f64 	%fd100, %fd99, %fd89, 0d3FF0000000000000;
	{
	.reg .b32 %temp; 
	mov.b64 	{%r14, %temp}, %fd100;
	}
	{
	.reg .b32 %temp; 
	mov.b64 	{%temp, %r15}, %fd100;
	}
	shl.b32 	%r33, %r13, 20;
	add.s32 	%r34, %r33, %r15;
	mov.b64 	%fd108, {%r14, %r34};
	{
	.reg .b32 %temp; 
	mov.b64 	{%temp, %r35}, %fd4;
	}
	mov.b32 	%f2, %r35;
	abs.f32 	%f1, %f2;
	setp.lt.f32 	%p4, %f1, 0f4086232B;
	@%p4 bra 	$L__BB13_7;
	setp.lt.f64 	%p5, %fd4, 0d0000000000000000;
	add.f64 	%fd101, %fd4, 0d7FF0000000000000;
	selp.f64 	%fd108, 0d0000000000000000, %fd101, %p5;
	setp.geu.f32 	%p6, %f1, 0f40874800;
	@%p6 bra 	$L__BB13_7;
	shr.u32 	%r36, %r13, 31;
	add.s32 	%r37, %r13, %r36;
	shr.s32 	%r38, %r37, 1;
	shl.b32 	%r39, %r38, 20;
	add.s32 	%r40, %r15, %r39;
	mov.b64 	%fd102, {%r14, %r40};
	sub.s32 	%r41, %r13, %r38;
	shl.b32 	%r42, %r41, 20;
	add.s32 	%r43, %r42, 1072693248;
	mov.b32 	%r44, 0;
	mov.b64 	%fd103, {%r44, %r43};
	mul.f64 	%fd108, %fd103, %fd102;
$L__BB13_7:
	abs.f64 	%fd104, %fd108;
	setp.eq.f64 	%p7, %fd104, 0d7FF0000000000000;
	fma.rn.f64 	%fd105, %fd108, %fd5, %fd108;
	selp.f64 	%fd106, %fd108, %fd105, %p7;
	st.param.f64 	[func_retval0], %fd106;
	ret;

}


// ===== COMPILED SASS (sm_100) =====

	.target	sm_100

	.elftype	@"ET_EXEC"


//--------------------- .note.nv.tkinfo           --------------------------
	.section	.note.nv.tkinfo,"",@"SHT_NOTE"
	.sectionflags	@"SHF_NOTE_NV_TKINFO"
	.tkinfo
        /*0018*/ 	.word	0x00000002
        /*0030*/ 	.string	""
        /*0030*/ 	.string	"ptxas"
        /*0030*/ 	.string	"Cuda compilation tools, release 13.0, V13.0.88"
        /*0030*/ 	.string	"Build cuda_13.0.r13.0/compiler.36424714_0"
        /*0030*/ 	.string	"-arch sm_100 -m 64 "



//--------------------- .note.nv.cuinfo           --------------------------
	.section	.note.nv.cuinfo,"",@"SHT_NOTE"
	.sectionflags	@"SHF_NOTE_NV_CUINFO"
        /*0018*/ 	.short	0x0002
        /*001a*/ 	.short	0x0064
        /*001c*/ 	.short	0x0082
	.zero		2


//--------------------- .nv.info                  --------------------------
	.section	.nv.info,"",@"SHT_CUDA_INFO"
	.align	4


	//----- nvinfo : EIATTR_REGCOUNT
	.align		4
        /*0000*/ 	.byte	0x04, 0x2f
        /*0002*/ 	.short	(.L_1 - .L_0)
	.align		4
.L_0:
        /*0004*/ 	.word	index@(_Z12colToGray_v0PfS_iii)
        /*0008*/ 	.word	0x00000010


	//----- nvinfo : EIATTR_FRAME_SIZE
	.align		4
.L_1:
        /*000c*/ 	.byte	0x04, 0x11
        /*000e*/ 	.short	(.L_3 - .L_2)
	.align		4
.L_2:
        /*0010*/ 	.word	index@(_Z12colToGray_v0PfS_iii)
        /*0014*/ 	.word	0x00000000


	//----- nvinfo : EIATTR_REGCOUNT
	.align		4
.L_3:
        /*0018*/ 	.byte	0x04, 0x2f
        /*001a*/ 	.short	(.L_5 - .L_4)
	.align		4
.L_4:
        /*001c*/ 	.word	index@(_Z14colToGray_v1_0Pfi)
        /*0020*/ 	.word	0x00000008


	//----- nvinfo : EIATTR_FRAME_SIZE
	.align		4
.L_5:
        /*0024*/ 	.byte	0x04, 0x11
        /*0026*/ 	.short	(.L_7 - .L_6)
	.align		4
.L_6:
        /*0028*/ 	.word	index@(_Z14colToGray_v1_0Pfi)
        /*002c*/ 	.word	0x00000000


	//----- nvinfo : EIATTR_REGCOUNT
	.align		4
.L_7:
        /*0030*/ 	.byte	0x04, 0x2f
        /*0032*/ 	.short	(.L_9 - .L_8)
	.align		4
.L_8:
        /*0034*/ 	.word	index@(_Z14colToGray_v1_1PfS_i)
        /*0038*/ 	.word	0x0000000c


	//----- nvinfo : EIATTR_FRAME_SIZE
	.align		4
.L_9:
        /*003c*/ 	.byte	0x04, 0x11
        /*003e*/ 	.short	(.L_11 - .L_10)
	.align		4
.L_10:
        /*0040*/ 	.word	index@(_Z14colToGray_v1_1PfS_i)
        /*0044*/ 	.word	0x00000000


	//----- nvinfo : EIATTR_REGCOUNT
	.align		4
.L_11:
        /*0048*/ 	.byte	0x04, 0x2f
        /*004a*/ 	.short	(.L_13 - .L_12)
	.align		4
.L_12:
        /*004c*/ 	.word	index@(_Z12colToGray_v2PfS_i)
        /*0050*/ 	.word	0x00000010


	//----- nvinfo : EIATTR_FRAME_SIZE
	.align		4
.L_13:
        /*0054*/ 	.byte	0x04, 0x11
        /*0056*/ 	.short	(.L_15 - .L_14)
	.align		4
.L_14:
        /*0058*/ 	.word	index@(_Z12colToGray_v2PfS_i)
        /*005c*/ 	.word	0x00000000


	//----- nvinfo : EIATTR_REGCOUNT
	.align		4
.L_15:
        /*0060*/ 	.byte	0x04, 0x2f
        /*0062*/ 	.short	(.L_17 - .L_16)
	.align		4
.L_16:
        /*0064*/ 	.word	index@(_Z14colToGray_v3_0PfS_i)
        /*0068*/ 	.word	0x0000000a


	//----- nvinfo : EIATTR_FRAME_SIZE
	.align		4
.L_17:
        /*006c*/ 	.byte	0x04, 0x11
        /*006e*/ 	.short	(.L_19 - .L_18)
	.align		4
.L_18:
        /*0070*/ 	.word	index@(_Z14colToGray_v3_0PfS_i)
        /*0074*/ 	.word	0x00000000


	//----- nvinfo : EIATTR_REGCOUNT
	.align		4
.L_19:
        /*0078*/ 	.byte	0x04, 0x2f
        /*007a*/ 	.short	(.L_21 - .L_20)
	.align		4
.L_20:
        /*007c*/ 	.word	index@(_Z14colToGray_v3_1PfS_i)
        /*0080*/ 	.word	0x00000014


	//----- nvinfo : EIATTR_FRAME_SIZE
	.align		4
.L_21:
        /*0084*/ 	.byte	0x04, 0x11
        /*0086*/ 	.short	(.L_23 - .L_22)
	.align		4
.L_22:
        /*0088*/ 	.word	index@(_Z14colToGray_v3_1PfS_i)
        /*008c*/ 	.word	0x00000000


	//----- nvinfo : EIATTR_REGCOUNT
	.align		4
.L_23:
        /*0090*/ 	.byte	0x04, 0x2f
        /*0092*/ 	.short	(.L_25 - .L_24)
	.align		4
.L_24:
        /*0094*/ 	.word	index@(_Z14cannyEdge_v0_0PfS_S_ii)
        /*0098*/ 	.word	0x00000020


	//----- nvinfo : EIATTR_FRAME_SIZE
	.align		4
.L_25:
        /*009c*/ 	.byte	0x04, 0x11
        /*009e*/ 	.short	(.L_27 - .L_26)
	.align		4
.L_26:
        /*00a0*/ 	.word	index@($_Z14cannyEdge_v0_0PfS_S_ii$__internal_accurate_pow)
        /*00a4*/ 	.word	0x00000000


	//----- nvinfo : EIATTR_FRAME_SIZE
	.align		4
.L_27:
        /*00a8*/ 	.byte	0x04, 0x11
        /*00aa*/ 	.short	(.L_29 - .L_28)
	.align		4
.L_28:
        /*00ac*/ 	.word	index@($__internal_6_$__cuda_sm3x_div_rn_noftz_f32_slowpath)
        /*00b0*/ 	.word	0x00000000


	//----- nvinfo : EIATTR_FRAME_SIZE
	.align		4
.L_29:
        /*00b4*/ 	.byte	0x04, 0x11
        /*00b6*/ 	.short	(.L_31 - .L_30)
	.align		4
.L_30:
        /*00b8*/ 	.word	index@($__internal_5_$__cuda_sm20_sqrt_rn_f32_slowpath)
        /*00bc*/ 	.word	0x00000000


	//----- nvinfo : EIATTR_FRAME_SIZE
	.align		4
.L_31:
        /*00c0*/ 	.byte	0x04, 0x11
        /*00c2*/ 	.short	(.L_33 - .L_32)
	.align		4
.L_32:
        /*00c4*/ 	.word	index@(_Z14cannyEdge_v0_0PfS_S_ii)
        /*00c8*/ 	.word	0x00000000


	//----- nvinfo : EIATTR_REGCOUNT
	.align		4
.L_33:
        /*00cc*/ 	.byte	0x04, 0x2f
        /*00ce*/ 	.short	(.L_35 - .L_34)
	.align		4
.L_34:
        /*00d0*/ 	.word	index@(_Z14cannyEdge_v1_0PfS_S_ii)
        /*00d4*/ 	.word	0x00000020


	//----- nvinfo : EIATTR_FRAME_SIZE
	.align		4
.L_35:
        /*00d8*/ 	.byte	0x04, 0x11
        /*00da*/ 	.short	(.L_37 - .L_36)
	.align		4
.L_36:
        /*00dc*/ 	.word	index@($_Z14cannyEdge_v1_0PfS_S_ii$__internal_accurate_pow)
        /*00e0*/ 	.word	0x00000000


	//----- nvinfo : EIATTR_FRAME_SIZE
	.align		4
.L_37:
        /*00e4*/ 	.byte	0x04, 0x11
        /*00e6*/ 	.short	(.L_39 - .L_38)
	.align		4
.L_38:
        /*00e8*/ 	.word	index@($__internal_4_$__cuda_sm3x_div_rn_noftz_f32_slowpath)
        /*00ec*/ 	.word	0x00000000


	//----- nvinfo : EIATTR_FRAME_SIZE
	.align		4
.L_39:
        /*00f0*/ 	.byte	0x04, 0x11
        /*00f2*/ 	.short	(.L_41 - .L_40)
	.align		4
.L_40:
        /*00f4*/ 	.word	index@($__internal_3_$__cuda_sm20_sqrt_rn_f32_slowpath)
        /*00f8*/ 	.word	0x00000000


	//----- nvinfo : EIATTR_FRAME_SIZE
	.align		4
.L_41:
        /*00fc*/ 	.byte	0x04, 0x11
        /*00fe*/ 	.short	(.L_43 - .L_42)
	.align		4
.L_42:
        /*0100*/ 	.word	index@(_Z14cannyEdge_v1_0PfS_S_ii)
        /*0104*/ 	.word	0x00000000


	//----- nvinfo : EIATTR_REGCOUNT
	.align		4
.L_43:
        /*0108*/ 	.byte	0x04, 0x2f
        /*010a*/ 	.short	(.L_45 - .L_44)
	.align		4
.L_44:
        /*010c*/ 	.word	index@(_Z14cannyEdge_v2_0PfP6float2ii)
        /*0110*/ 	.word	0x00000020


	//----- nvinfo : EIATTR_FRAME_SIZE
	.align		4
.L_45:
        /*0114*/ 	.byte	0x04, 0x11
        /*0116*/ 	.short	(.L_47 - .L_46)
	.align		4
.L_46:
        /*0118*/ 	.word	index@($_Z14cannyEdge_v2_0PfP6float2ii$__internal_accurate_pow)
        /*011c*/ 	.word	0x00000000


	//----- nvinfo : EIATTR_FRAME_SIZE
	.align		4
.L_47:
        /*0120*/ 	.byte	0x04, 0x11
        /*0122*/ 	.short	(.L_49 - .L_48)
	.align		4
.L_48:
        /*0124*/ 	.word	index@($__internal_2_$__cuda_sm3x_div_rn_noftz_f32_slowpath)
        /*0128*/ 	.word	0x00000000


	//----- nvinfo : EIATTR_FRAME_SIZE
	.align		4
.L_49:
        /*012c*/ 	.byte	0x04, 0x11
        /*012e*/ 	.short	(.L_51 - .L_50)
	.align		4
.L_50:
        /*0130*/ 	.word	index@(_Z14cannyEdge_v2_0PfP6float2ii)
        /*0134*/ 	.word	0x00000000


	//----- nvinfo : EIATTR_REGCOUNT
	.align		4
.L_51:
        /*0138*/ 	.byte	0x04, 0x2f
        /*013a*/ 	.short	(.L_53 - .L_52)
	.align		4
.L_52:
        /*013c*/ 	.word	index@(_Z14cannyEdge_v2_1P6float2Pfiif)
        /*0140*/ 	.word	0x0000001e


	//----- nvinfo : EIATTR_FRAME_SIZE
	.align		4
.L_53:
        /*0144*/ 	.byte	0x04, 0x11
        /*0146*/ 	.short	(.L_55 - .L_54)
	.align		4
.L_54:
        /*0148*/ 	.word	index@($_Z14cannyEdge_v2_1P6float2Pfiif$__internal_accurate_pow)
        /*014c*/ 	.word	0x00000000


	//----- nvinfo : EIATTR_FRAME_SIZE
	.align		4
.L_55:
        /*0150*/ 	.byte	0x04, 0x11
        /*0152*/ 	.short	(.L_57 - .L_56)
	.align		4
.L_56:
        /*0154*/ 	.word	index@(_Z14cannyEdge_v2_1P6float2Pfiif)
        /*0158*/ 	.word	0x00000000


	//----- nvinfo : EIATTR_REGCOUNT
	.align		4
.L_57:
        /*015c*/ 	.byte	0x04, 0x2f
        /*015e*/ 	.short	(.L_59 - .L_58)
	.align		4
.L_58:
        /*0160*/ 	.word	index@(_Z14cannyEdge_v0_1PfS_S_iif)
        /*0164*/ 	.word	0x00000012


	//----- nvinfo : EIATTR_FRAME_SIZE
	.align		4
.L_59:
        /*0168*/ 	.byte	0x04, 0x11
        /*016a*/ 	.short	(.L_61 - .L_60)
	.align		4
.L_60:
        /*016c*/ 	.word	index@(_Z14cannyEdge_v0_1PfS_S_iif)
        /*0170*/ 	.word	0x00000000


	//----- nvinfo : EIATTR_REGCOUNT
	.align		4
.L_61:
        /*0174*/ 	.byte	0x04, 0x2f
        /*0176*/ 	.short	(.L_63 - .L_62)
	.align		4
.L_62:
        /*0178*/ 	.word	index@(_Z12applyMask_v0PfS_ii)
        /*017c*/ 	.word	0x00000016


	//----- nvinfo : EIATTR_FRAME_SIZE
	.align		4
.L_63:
        /*0180*/ 	.byte	0x04, 0x11
        /*0182*/ 	.short	(.L_65 - .L_64)
	.align		4
.L_64:
        /*0184*/ 	.word	index@($__internal_1_$__cuda_sm3x_div_rn_noftz_f32_slowpath)
        /*0188*/ 	.word	0x00000000


	//----- nvinfo : EIATTR_FRAME_SIZE
	.align		4
.L_65:
        /*018c*/ 	.byte	0x04, 0x11
        /*018e*/ 	.short	(.L_67 - .L_66)
	.align		4
.L_66:
        /*0190*/ 	.word	index@(_Z12applyMask_v0PfS_ii)
        /*0194*/ 	.word	0x00000000


	//----- nvinfo : EIATTR_REGCOUNT
	.align		4
.L_67:
        /*0198*/ 	.byte	0x04, 0x2f
        /*019a*/ 	.short	(.L_69 - .L_68)
	.align		4
.L_68:
        /*019c*/ 	.word	index@(_Z12applyMask_v1PfS_iifff)
        /*01a0*/ 	.word	0x00000013


	//----- nvinfo : EIATTR_FRAME_SIZE
	.align		4
.L_69:
        /*01a4*/ 	.byte	0x04, 0x11
        /*01a6*/ 	.short	(.L_71 - .L_70)
	.align		4
.L_70:
        /*01a8*/ 	.word	index@($__internal_0_$__cuda_sm3x_div_rn_noftz_f32_slowpath)
        /*01ac*/ 	.word	0x00000000


	//----- nvinfo : EIATTR_FRAME_SIZE
	.align		4
.L_71:
        /*01b0*/ 	.byte	0x04, 0x11
        /*01b2*/ 	.short	(.L_73 - .L_72)
	.align		4
.L_72:
        /*01b4*/ 	.word	index@(_Z12applyMask_v1PfS_iifff)
        /*01b8*/ 	.word	0x00000000


	//----- nvinfo : EIATTR_MIN_STACK_SIZE
	.align		4
.L_73:
        /*01bc*/ 	.byte	0x04, 0x12
        /*01be*/ 	.short	(.L_75 - .L_74)
	.align		4
.L_74:
        /*01c0*/ 	.word	index@(_Z12applyMask_v1PfS_iifff)
        /*01c4*/ 	.word	0x00000000


	//----- nvinfo : EIATTR_MIN_STACK_SIZE
	.align		4
.L_75:
        /*01c8*/ 	.byte	0x04, 0x12
        /*01ca*/ 	.short	(.L_77 - .L_76)
	.align		4
.L_76:
        /*01cc*/ 	.word	index@(_Z12applyMask_v0PfS_ii)
        /*01d0*/ 	.word	0x00000000


	//----- nvinfo : EIATTR_MIN_STACK_SIZE
	.align		4
.L_77:
        /*01d4*/ 	.byte	0x04, 0x12
        /*01d6*/ 	.short	(.L_79 - .L_78)
	.align		4
.L_78:
        /*01d8*/ 	.word	index@(_Z14cannyEdge_v0_1PfS_S_iif)
        /*01dc*/ 	.word	0x00000000


	//----- nvinfo : EIATTR_MIN_STACK_SIZE
	.align		4
.L_79:
        /*01e0*/ 	.byte	0x04, 0x12
        /*01e2*/ 	.short	(.L_81 - .L_80)
	.align		4
.L_80:
        /*01e4*/ 	.word	index@(_Z14cannyEdge_v2_1P6float2Pfiif)
        /*01e8*/ 	.word	0x00000000


	//----- nvinfo : EIATTR_MIN_STACK_SIZE
	.align		4
.L_81:
        /*01ec*/ 	.byte	0x04, 0x12
        /*01ee*/ 	.short	(.L_83 - .L_82)
	.align		4
.L_82:
        /*01f0*/ 	.word	index@(_Z14cannyEdge_v2_0PfP6float2ii)
        /*01f4*/ 	.word	0x00000000


	//----- nvinfo : EIATTR_MIN_STACK_SIZE
	.align		4
.L_83:
        /*01f8*/ 	.byte	0x04, 0x12
        /*01fa*/ 	.short	(.L_85 - .L_84)
	.align		4
.L_84:
        /*01fc*/ 	.word	index@(_Z14cannyEdge_v1_0PfS_S_ii)
        /*0200*/ 	.word	0x00000000


	//----- nvinfo : EIATTR_MIN_STACK_SIZE
	.align		4
.L_85:
        /*0204*/ 	.byte	0x04, 0x12
        /*0206*/ 	.short	(.L_87 - .L_86)
	.align		4
.L_86:
        /*0208*/ 	.word	index@(_Z14cannyEdge_v0_0PfS_S_ii)
        /*020c*/ 	.word	0x00000000


	//----- nvinfo : EIATTR_MIN_STACK_SIZE
	.align		4
.L_87:
        /*0210*/ 	.byte	0x04, 0x12
        /*0212*/ 	.short	(.L_89 - .L_88)
	.align		4
.L_88:
        /*0214*/ 	.word	index@(_Z14colToGray_v3_1PfS_i)
        /*0218*/ 	.word	0x00000000


	//----- nvinfo : EIATTR_MIN_STACK_SIZE
	.align		4
.L_89:
        /*021c*/ 	.byte	0x04, 0x12
        /*021e*/ 	.short	(.L_91 - .L_90)
	.align		4
.L_90:
        /*0220*/ 	.word	index@(_Z14colToGray_v3_0PfS_i)
        /*0224*/ 	.word	0x00000000


	//----- nvinfo : EIATTR_MIN_STACK_SIZE
	.align		4
.L_91:
        /*0228*/ 	.byte	0x04, 0x12
        /*022a*/ 	.short	(.L_93 - .L_92)
	.align		4
.L_92:
        /*022c*/ 	.word	index@(_Z12colToGray_v2PfS_i)
        /*0230*/ 	.word	0x00000000


	//----- nvinfo : EIATTR_MIN_STACK_SIZE
	.align		4
.L_93:
        /*0234*/ 	.byte	0x04, 0x12
        /*0236*/ 	.short	(.L_95 - .L_94)
	.align		4
.L_94:
        /*0238*/ 	.word	index@(_Z14colToGray_v1_1PfS_i)
        /*023c*/ 	.word	0x00000000


	//----- nvinfo : EIATTR_MIN_STACK_SIZE
	.align		4
.L_95:
        /*0240*/ 	.byte	0x04, 0x12
        /*0242*/ 	.short	(.L_97 - .L_96)
	.align		4
.L_96:
        /*0244*/ 	.word	index@(_Z14colToGray_v1_0Pfi)
        /*0248*/ 	.word	0x00000000


	//----- nvinfo : EIATTR_MIN_STACK_SIZE
	.align		4
.L_97:
        /*024c*/ 	.byte	0x04, 0x12
        /*024e*/ 	.short	(.L_99 - .L_98)
	.align		4
.L_98:
        /*0250*/ 	.word	index@(_Z12colToGray_v0PfS_iii)
        /*0254*/ 	.word	0x00000000
.L_99:


//--------------------- .nv.compat                --------------------------
	.section	.nv.compat,"",@"SHT_CUDA_COMPAT_INFO"
	.align	4
        /*0000*/ 	.byte	0x02, 0x09, 0x00, 0x00, 0x02, 0x02, 0x01, 0x00, 0x02, 0x05, 0x05, 0x00, 0x03, 0x07, 0x01, 0x01
        /*0010*/ 	.byte	0x02, 0x03, 0x00, 0x00, 0x02, 0x06, 0x01, 0x00, 0x04, 0x0b, 0x08, 0x00, 0x01, 0x00, 0x00, 0x00
        /*0020*/ 	.byte	0x00, 0x00, 0x00, 0x00


//--------------------- .nv.info._Z12applyMask_v1PfS_iifff --------------------------
	.section	.nv.info._Z12applyMask_v1PfS_iifff,"",@"SHT_CUDA_INFO"
	.sectionflags	@""
	.align	4


	//----- nvinfo : EIATTR_CUDA_API_VERSION
	.align		4
        /*0000*/ 	.byte	0x04, 0x37
        /*0002*/ 	.short	(.L_101 - .L_100)
.L_100:
        /*0004*/ 	.word	0x00000082


	//----- nvinfo : EIATTR_KPARAM_INFO
	.align		4
.L_101:
        /*0008*/ 	.byte	0x04, 0x17
        /*000a*/ 	.short	(.L_103 - .L_102)
.L_102:
        /*000c*/ 	.word	0x00000000
        /*0010*/ 	.short	0x0006
        /*0012*/ 	.short	0x0020
        /*0014*/ 	.byte	0x00, 0xf0, 0x11, 0x00


	//----- nvinfo : EIATTR_KPARAM_INFO
	.align		4
.L_103:
        /*0018*/ 	.byte	0x04, 0x17
        /*001a*/ 	.short	(.L_105 - .L_104)
.L_104:
        /*001c*/ 	.word	0x00000000
        /*0020*/ 	.short	0x0005
        /*0022*/ 	.short	0x001c
        /*0024*/ 	.byte	0x00, 0xf0, 0x11, 0x00


	//----- nvinfo : EIATTR_KPARAM_INFO
	.align		4
.L_105:
        /*0028*/ 	.byte	0x04, 0x17
        /*002a*/ 	.short	(.L_107 - .L_106)
.L_106:
        /*002c*/ 	.word	0x00000000
        /*0030*/ 	.short	0x0004
        /*0032*/ 	.short	0x0018
        /*0034*/ 	.byte	0x00, 0xf0, 0x11, 0x00


	//----- nvinfo : EIATTR_KPARAM_INFO
	.align		4
.L_107:
        /*0038*/ 	.byte	0x04, 0x17
        /*003a*/ 	.short	(.L_109 - .L_108)
.L_108:
        /*003c*/ 	.word	0x00000000
        /*0040*/ 	.short	0x0003
        /*0042*/ 	.short	0x0014
        /*0044*/ 	.byte	0x00, 0xf0, 0x11, 0x00


	//----- nvinfo : EIATTR_KPARAM_INFO
	.align		4
.L_109:
        /*0048*/ 	.byte	0x04, 0x17
        /*004a*/ 	.short	(.L_111 - .L_110)
.L_110:
        /*004c*/ 	.word	0x00000000
        /*0050*/ 	.short	0x0002
        /*0052*/ 	.short	0x0010
        /*0054*/ 	.byte	0x00, 0xf0, 0x11, 0x00


	//----- nvinfo : EIATTR_KPARAM_INFO
	.align		4
.L_111:
        /*0058*/ 	.byte	0x04, 0x17
        /*005a*/ 	.short	(.L_113 - .L_112)
.L_112:
        /*005c*/ 	.word	0x00000000
        /*0060*/ 	.short	0x0001
        /*0062*/ 	.short	0x0008
        /*0064*/ 	.byte	0x00, 0xf5, 0x21, 0x00


	//----- nvinfo : EIATTR_KPARAM_INFO
	.align		4
.L_113:
        /*0068*/ 	.byte	0x04, 0x17
        /*006a*/ 	.short	(.L_115 - .L_114)
.L_114:
        /*006c*/ 	.word	0x00000000
        /*0070*/ 	.short	0x0000
        /*0072*/ 	.short	0x0000
        /*0074*/ 	.byte	0x00, 0xf5, 0x21, 0x00


	//----- nvinfo : EIATTR_SPARSE_MMA_MASK
	.align		4
.L_115:
        /*0078*/ 	.byte	0x03, 0x50
        /*007a*/ 	.short	0x0000


	//----- nvinfo : EIATTR_MAXREG_COUNT
	.align		4
        /*007c*/ 	.byte	0x03, 0x1b
        /*007e*/ 	.short	0x00ff


	//----- nvinfo : EIATTR_MERCURY_ISA_VERSION
	.align		4
        /*0080*/ 	.byte	0x03, 0x5f
        /*0082*/ 	.short	0x0101


	//----- nvinfo : EIATTR_VRC_CTA_INIT_COUNT
	.align		4
        /*0084*/ 	.byte	0x02, 0x4a
	.zero		1
	.zero		1


	//----- nvinfo : EIATTR_EXIT_INSTR_OFFSETS
	.align		4
        /*0088*/ 	.byte	0x04, 0x1c
        /*008a*/ 	.short	(.L_117 - .L_116)


	//   ....[0]....
.L_116:
        /*008c*/ 	.word	0x000000c0


	//   ....[1]....
        /*0090*/ 	.word	0x000004b0


	//----- nvinfo : EIATTR_CRS_STACK_SIZE
	.align		4
.L_117:
        /*0094*/ 	.byte	0x04, 0x1e
        /*0096*/ 	.short	(.L_119 - .L_118)
.L_118:
        /*0098*/ 	.word	0x00000000


	//----- nvinfo : EIATTR_CBANK_PARAM_SIZE
	.align		4
.L_119:
        /*009c*/ 	.byte	0x03, 0x19
        /*009e*/ 	.short	0x0024


	//----- nvinfo : EIATTR_PARAM_CBANK
	.align		4
        /*00a0*/ 	.byte	0x04, 0x0a
        /*00a2*/ 	.short	(.L_121 - .L_120)
	.align		4
.L_120:
        /*00a4*/ 	.word	index@(.nv.constant0._Z12applyMask_v1PfS_iifff)
        /*00a8*/ 	.short	0x0380
        /*00aa*/ 	.short	0x0024


	//----- nvinfo : EIATTR_SW_WAR
	.align		4
.L_121:
        /*00ac*/ 	.byte	0x04, 0x36
        /*00ae*/ 	.short	(.L_123 - .L_122)
.L_122:
        /*00b0*/ 	.word	0x00000008
.L_123:


//--------------------- .nv.info._Z12applyMask_v0PfS_ii --------------------------
	.section	.nv.info._Z12applyMask_v0PfS_ii,"",@"SHT_CUDA_INFO"
	.sectionflags	@""
	.align	4


	//----- nvinfo : EIATTR_CUDA_API_VERSION
	.align		4
        /*0000*/ 	.byte	0x04, 0x37
        /*0002*/ 	.short	(.L_125 - .L_124)
.L_124:
        /*0004*/ 	.word	0x00000082


	//----- nvinfo : EIATTR_KPARAM_INFO
	.align		4
.L_125:
        /*0008*/ 	.byte	0x04, 0x17
        /*000a*/ 	.short	(.L_127 - .L_126)
.L_126:
        /*000c*/ 	.word	0x00000000
        /*0010*/ 	.short	0x0003
        /*0012*/ 	.short	0x0014
        /*0014*/ 	.byte	0x00, 0xf0, 0x11, 0x00


	//----- nvinfo : EIATTR_KPARAM_INFO
	.align		4
.L_127:
        /*0018*/ 	.byte	0x04, 0x17
        /*001a*/ 	.short	(.L_129 - .L_128)
.L_128:
        /*001c*/ 	.word	0x00000000
        /*0020*/ 	.short	0x0002
        /*0022*/ 	.short	0x0010
        /*0024*/ 	.byte	0x00, 0xf0, 0x11, 0x00


	//----- nvinfo : EIATTR_KPARAM_INFO
	.align		4
.L_129:
        /*0028*/ 	.byte	0x04, 0x17
        /*002a*/ 	.short	(.L_131 - .L_130)
.L_130:
        /*002c*/ 	.word	0x00000000
        /*0030*/ 	.short	0x0001
        /*0032*/ 	.short	0x0008
        /*0034*/ 	.byte	0x00, 0xf5, 0x21, 0x00


	//----- nvinfo : EIATTR_KPARAM_INFO
	.align		4
.L_131:
        /*0038*/ 	.byte	0x04, 0x17
        /*003a*/ 	.short	(.L_133 - .L_132)
.L_132:
        /*003c*/ 	.word	0x00000000
        /*0040*/ 	.short	0x0000
        /*0042*/ 	.short	0x0000
        /*0044*/ 	.byte	0x00, 0xf5, 0x21, 0x00


	//----- nvinfo : EIATTR_SPARSE_MMA_MASK
	.align		4
.L_133:
        /*0048*/ 	.byte	0x03, 0x50
        /*004a*/ 	.short	0x0000


	//----- nvinfo : EIATTR_MAXREG_COUNT
	.align		4
        /*004c*/ 	.byte	0x03, 0x1b
        /*004e*/ 	.short	0x00ff


	//----- nvinfo : EIATTR_MERCURY_ISA_VERSION
	.align		4
        /*0050*/ 	.byte	0x03, 0x5f
        /*0052*/ 	.short	0x0101


	//----- nvinfo : EIATTR_VRC_CTA_INIT_COUNT
	.align		4
        /*0054*/ 	.byte	0x02, 0x4a
	.zero		1
	.zero		1


	//----- nvinfo : EIATTR_EXIT_INSTR_OFFSETS
	.align		4
        /*0058*/ 	.byte	0x04, 0x1c
        /*005a*/ 	.short	(.L_135 - .L_134)


	//   ....[0]....
.L_134:
        /*005c*/ 	.word	0x000000c0


	//   ....[1]....
        /*0060*/ 	.word	0x00000500


	//   ....[2]....
        /*0064*/ 	.word	0x00000570


	//----- nvinfo : EIATTR_CRS_STACK_SIZE
	.align		4
.L_135:
        /*0068*/ 	.byte	0x04, 0x1e
        /*006a*/ 	.short	(.L_137 - .L_136)
.L_136:
        /*006c*/ 	.word	0x00000000


	//----- nvinfo : EIATTR_CBANK_PARAM_SIZE
	.align		4
.L_137:
        /*0070*/ 	.byte	0x03, 0x19
        /*0072*/ 	.short	0x0018


	//----- nvinfo : EIATTR_PARAM_CBANK
	.align		4
        /*0074*/ 	.byte	0x04, 0x0a
        /*0076*/ 	.short	(.L_139 - .L_138)
	.align		4
.L_138:
        /*0078*/ 	.word	index@(.nv.constant0._Z12applyMask_v0PfS_ii)
        /*007c*/ 	.short	0x0380
        /*007e*/ 	.short	0x0018


	//----- nvinfo : EIATTR_SW_WAR
	.align		4
.L_139:
        /*0080*/ 	.byte	0x04, 0x36
        /*0082*/ 	.short	(.L_141 - .L_140)
.L_140:
        /*0084*/ 	.word	0x00000008
.L_141:


//--------------------- .nv.info._Z14cannyEdge_v0_1PfS_S_iif --------------------------
	.section	.nv.info._Z14cannyEdge_v0_1PfS_S_iif,"",@"SHT_CUDA_INFO"
	.sectionflags	@""
	.align	4


	//----- nvinfo : EIATTR_CUDA_API_VERSION
	.align		4
        /*0000*/ 	.byte	0x04, 0x37
        /*0002*/ 	.short	(.L_143 - .L_142)
.L_142:
        /*0004*/ 	.word	0x00000082


	//----- nvinfo : EIATTR_KPARAM_INFO
	.align		4
.L_143:
        /*0008*/ 	.byte	0x04, 0x17
        /*000a*/ 	.short	(.L_145 - .L_144)
.L_144:
        /*000c*/ 	.word	0x00000000
        /*0010*/ 	.short	0x0005
        /*0012*/ 	.short	0x0020
        /*0014*/ 	.byte	0x00, 0xf0, 0x11, 0x00


	//----- nvinfo : EIATTR_KPARAM_INFO
	.align		4
.L_145:
        /*0018*/ 	.byte	0x04, 0x17
        /*001a*/ 	.short	(.L_147 - .L_146)
.L_146:
        /*001c*/ 	.word	0x00000000
        /*0020*/ 	.short	0x0004
        /*0022*/ 	.short	0x001c
        /*0024*/ 	.byte	0x00, 0xf0, 0x11, 0x00


	//----- nvinfo : EIATTR_KPARAM_INFO
	.align		4
.L_147:
        /*0028*/ 	.byte	0x04, 0x17
        /*002a*/ 	.short	(.L_149 - .L_148)
.L_148:
        /*002c*/ 	.word	0x00000000
        /*0030*/ 	.short	0x0003
        /*0032*/ 	.short	0x0018
        /*0034*/ 	.byte	0x00, 0xf0, 0x11, 0x00


	//----- nvinfo : EIATTR_KPARAM_INFO
	.align		4
.L_149:
        /*0038*/ 	.byte	0x04, 0x17
        /*003a*/ 	.short	(.L_151 - .L_150)
.L_150:
        /*003c*/ 	.word	0x00000000
        /*0040*/ 	.short	0x0002
        /*0042*/ 	.short	0x0010
        /*0044*/ 	.byte	0x00, 0xf5, 0x21, 0x00


	//----- nvinfo : EIATTR_KPARAM_INFO
	.align		4
.L_151:
        /*0048*/ 	.byte	0x04, 0x17
        /*004a*/ 	.short	(.L_153 - .L_152)
.L_152:
        /*004c*/ 	.word	0x00000000
        /*0050*/ 	.short	0x0001
        /*0052*/ 	.short	0x0008
        /*0054*/ 	.byte	0x00, 0xf5, 0x21, 0x00


	//----- nvinfo : EIATTR_KPARAM_INFO
	.align		4
.L_153:
        /*0058*/ 	.byte	0x04, 0x17
        /*005a*/ 	.short	(.L_155 - .L_154)
.L_154:
        /*005c*/ 	.word	0x00000000
        /*0060*/ 	.short	0x0000
        /*0062*/ 	.short	0x0000
        /*0064*/ 	.byte	0x00, 0xf5, 0x21, 0x00


	//----- nvinfo : EIATTR_SPARSE_MMA_MASK
	.align		4
.L_155:
        /*0068*/ 	.byte	0x03, 0x50
        /*006a*/ 	.short	0x0000


	//----- nvinfo : EIATTR_MAXREG_COUNT
	.align		4
        /*006c*/ 	.byte	0x03, 0x1b
        /*006e*/ 	.short	0x00ff


	//----- nvinfo : EIATTR_MERCURY_ISA_VERSION
	.align		4
        /*0070*/ 	.byte	0x03, 0x5f
        /*0072*/ 	.short	0x0101


	//----- nvinfo : EIATTR_VRC_CTA_INIT_COUNT
	.align		4
        /*0074*/ 	.byte	0x02, 0x4a
	.zero		1
	.zero		1


	//----- nvinfo : EIATTR_EXIT_INSTR_OFFSETS
	.align		4
        /*0078*/ 	.byte	0x04, 0x1c
        /*007a*/ 	.short	(.L_157 - .L_156)


	//   ....[0]....
.L_156:
        /*007c*/ 	.word	0x000000c0


	//   ....[1]....
        /*0080*/ 	.word	0x00000700


	//----- nvinfo : EIATTR_CRS_STACK_SIZE
	.align		4
.L_157:
        /*0084*/ 	.byte	0x04, 0x1e
        /*0086*/ 	.short	(.L_159 - .L_158)
.L_158:
        /*0088*/ 	.word	0x00000000


	//----- nvinfo : EIATTR_CBANK_PARAM_SIZE
	.align		4
.L_159:
        /*008c*/ 	.byte	0x03, 0x19
        /*008e*/ 	.short	0x0024


	//----- nvinfo : EIATTR_PARAM_CBANK
	.align		4
        /*0090*/ 	.byte	0x04, 0x0a
        /*0092*/ 	.short	(.L_161 - .L_160)
	.align		4
.L_160:
        /*0094*/ 	.word	index@(.nv.constant0._Z14cannyEdge_v0_1PfS_S_iif)
        /*0098*/ 	.short	0x0380
        /*009a*/ 	.short	0x0024


	//----- nvinfo : EIATTR_SW_WAR
	.align		4
.L_161:
        /*009c*/ 	.byte	0x04, 0x36
        /*009e*/ 	.short	(.L_163 - .L_162)
.L_162:
        /*00a0*/ 	.word	0x00000008
.L_163:


//--------------------- .nv.info._Z14cannyEdge_v2_1P6float2Pfiif --------------------------
	.section	.nv.info._Z14cannyEdge_v2_1P6float2Pfiif,"",@"SHT_CUDA_INFO"
	.sectionflags	@""
	.align	4


	//----- nvinfo : EIATTR_CUDA_API_VERSION
	.align		4
        /*0000*/ 	.byte	0x04, 0x37
        /*0002*/ 	.short	(.L_165 - .L_164)
.L_164:
        /*0004*/ 	.word	0x00000082


	//----- nvinfo : EIATTR_KPARAM_INFO
	.align		4
.L_165:
        /*0008*/ 	.byte	0x04, 0x17
        /*000a*/ 	.short	(.L_167 - .L_166)
.L_166:
        /*000c*/ 	.word	0x00000000
        /*0010*/ 	.short	0x0004
        /*0012*/ 	.short	0x0018
        /*0014*/ 	.byte	0x00, 0xf0, 0x11, 0x00


	//----- nvinfo : EIATTR_KPARAM_INFO
	.align		4
.L_167:
        /*0018*/ 	.byte	0x04, 0x17
        /*001a*/ 	.short	(.L_169 - .L_168)
.L_168:
        /*001c*/ 	.word	0x00000000
        /*0020*/ 	.short	0x0003
        /*0022*/ 	.short	0x0014
        /*0024*/ 	.byte	0x00, 0xf0, 0x11, 0x00


	//----- nvinfo : EIATTR_KPARAM_INFO
	.align		4
.L_169:
        /*0028*/ 	.byte	0x04, 0x17
        /*002a*/ 	.short	(.L_171 - .L_170)
.L_170:
        /*002c*/ 	.word	0x00000000
        /*0030*/ 	.short	0x0002
        /*0032*/ 	.short	0x0010
        /*0034*/ 	.byte	0x00, 0xf0, 0x11, 0x00


	//----- nvinfo : EIATTR_KPARAM_INFO
	.align		4
.L_171:
        /*0038*/ 	.byte	0x04, 0x17
        /*003a*/ 	.short	(.L_173 - .L_172)
.L_172:
        /*003c*/ 	.word	0x00000000
        /*0040*/ 	.short	0x0001
        /*0042*/ 	.short	0x0008
        /*0044*/ 	.byte	0x00, 0xf5, 0x21, 0x00


	//----- nvinfo : EIATTR_KPARAM_INFO
	.align		4
.L_173:
        /*0048*/ 	.byte	0x04, 0x17
        /*004a*/ 	.short	(.L_175 - .L_174)
.L_174:
        /*004c*/ 	.word	0x00000000
        /*0050*/ 	.short	0x0000
        /*0052*/ 	.short	0x0000
        /*0054*/ 	.byte	0x00, 0xf5, 0x21, 0x00


	//----- nvinfo : EIATTR_SPARSE_MMA_MASK
	.align		4
.L_175:
        /*0058*/ 	.byte	0x03, 0x50
        /*005a*/ 	.short	0x0000


	//----- nvinfo : EIATTR_MAXREG_COUNT
	.align		4
        /*005c*/ 	.byte	0x03, 0x1b
        /*005e*/ 	.short	0x00ff


	//----- nvinfo : EIATTR_MERCURY_ISA_VERSION
	.align		4
        /*0060*/ 	.byte	0x03, 0x5f
        /*0062*/ 	.short	0x0101


	//----- nvinfo : EIATTR_VRC_CTA_INIT_COUNT
	.align		4
        /*0064*/ 	.byte	0x02, 0x4a
	.zero		1
	.zero		1


	//----- nvinfo : EIATTR_EXIT_INSTR_OFFSETS
	.align		4
        /*0068*/ 	.byte	0x04, 0x1c
        /*006a*/ 	.short	(.L_177 - .L_176)


	//   ....[0]....
.L_176:
        /*006c*/ 	.word	0x000000c0


	//   ....[1]....
        /*0070*/ 	.word	0x00000830


	//----- nvinfo : EIATTR_CRS_STACK_SIZE
	.align		4
.L_177:
        /*0074*/ 	.byte	0x04, 0x1e
        /*0076*/ 	.short	(.L_179 - .L_178)
.L_178:
        /*0078*/ 	.word	0x00000000


	//----- nvinfo : EIATTR_CBANK_PARAM_SIZE
	.align		4
.L_179:
        /*007c*/ 	.byte	0x03, 0x19
        /*007e*/ 	.short	0x001c


	//----- nvinfo : EIATTR_PARAM_CBANK
	.align		4
        /*0080*/ 	.byte	0x04, 0x0a
        /*0082*/ 	.short	(.L_181 - .L_180)
	.align		4
.L_180:
        /*0084*/ 	.word	index@(.nv.constant0._Z14cannyEdge_v2_1P6float2Pfiif)
        /*0088*/ 	.short	0x0380
        /*008a*/ 	.short	0x001c


	//----- nvinfo : EIATTR_SW_WAR
	.align		4
.L_181:
        /*008c*/ 	.byte	0x04, 0x36
        /*008e*/ 	.short	(.L_183 - .L_182)
.L_182:
        /*0090*/ 	.word	0x00000008
.L_183:


//--------------------- .nv.info._Z14cannyEdge_v2_0PfP6float2ii --------------------------
	.section	.nv.info._Z14cannyEdge_v2_0PfP6float2ii,"",@"SHT_CUDA_INFO"
	.sectionflags	@""
	.align	4


	//----- nvinfo : EIATTR_CUDA_API_VERSION
	.align		4
        /*0000*/ 	.byte	0x04, 0x37
        /*0002*/ 	.short	(.L_185 - .L_184)
.L_184:
        /*0004*/ 	.word	0x00000082


	//----- nvinfo : EIATTR_KPARAM_INFO
	.align		4
.L_185:
        /*0008*/ 	.byte	0x04, 0x17
        /*000a*/ 	.short	(.L_187 - .L_186)
.L_186:
        /*000c*/ 	.word	0x00000000
        /*0010*/ 	.short	0x0003
        /*0012*/ 	.short	0x0014
        /*0014*/ 	.byte	0x00, 0xf0, 0x11, 0x00


	//----- nvinfo : EIATTR_KPARAM_INFO
	.align		4
.L_187:
        /*0018*/ 	.byte	0x04, 0x17
        /*001a*/ 	.short	(.L_189 - .L_188)
.L_188:
        /*001c*/ 	.word	0x00000000
        /*0020*/ 	.short	0x0002
        /*0022*/ 	.short	0x0010
        /*0024*/ 	.byte	0x00, 0xf0, 0x11, 0x00


	//----- nvinfo : EIATTR_KPARAM_INFO
	.align		4
.L_189:
        /*0028*/ 	.byte	0x04, 0x17
        /*002a*/ 	.short	(.L_191 - .L_190)
.L_190:
        /*002c*/ 	.word	0x00000000
        /*0030*/ 	.short	0x0001
        /*0032*/ 	.short	0x0008
        /*0034*/ 	.byte	0x00, 0xf5, 0x21, 0x00


	//----- nvinfo : EIATTR_KPARAM_INFO
	.align		4
.L_191:
        /*0038*/ 	.byte	0x04, 0x17
        /*003a*/ 	.short	(.L_193 - .L_192)
.L_192:
        /*003c*/ 	.word	0x00000000
        /*0040*/ 	.short	0x0000
        /*0042*/ 	.short	0x0000
        /*0044*/ 	.byte	0x00, 0xf5, 0x21, 0x00


	//----- nvinfo : EIATTR_SPARSE_MMA_MASK
	.align		4
.L_193:
        /*0048*/ 	.byte	0x03, 0x50
        /*004a*/ 	.short	0x0000


	//----- nvinfo : EIATTR_MAXREG_COUNT
	.align		4
        /*004c*/ 	.byte	0x03, 0x1b
        /*004e*/ 	.short	0x00ff


	//----- nvinfo : EIATTR_MERCURY_ISA_VERSION
	.align		4
        /*0050*/ 	.byte	0x03, 0x5f
        /*0052*/ 	.short	0x0101


	//----- nvinfo : EIATTR_VRC_CTA_INIT_COUNT
	.align		4
        /*0054*/ 	.byte	0x02, 0x4a
	.zero		1
	.zero		1


	//----- nvinfo : EIATTR_EXIT_INSTR_OFFSETS
	.align		4
        /*0058*/ 	.byte	0x04, 0x1c
        /*005a*/ 	.short	(.L_195 - .L_194)


	//   ....[0]....
.L_194:
        /*005c*/ 	.word	0x000000c0


	//   ....[1]....
        /*0060*/ 	.word	0x00000b30


	//----- nvinfo : EIATTR_CRS_STACK_SIZE
	.align		4
.L_195:
        /*0064*/ 	.byte	0x04, 0x1e
        /*0066*/ 	.short	(.L_197 - .L_196)
.L_196:
        /*0068*/ 	.word	0x00000000


	//----- nvinfo : EIATTR_CBANK_PARAM_SIZE
	.align		4
.L_197:
        /*006c*/ 	.byte	0x03, 0x19
        /*006e*/ 	.short	0x0018


	//----- nvinfo : EIATTR_PARAM_CBANK
	.align		4
        /*0070*/ 	.byte	0x04, 0x0a
        /*0072*/ 	.short	(.L_199 - .L_198)
	.align		4
.L_198:
        /*0074*/ 	.word	index@(.nv.constant0._Z14cannyEdge_v2_0PfP6float2ii)
        /*0078*/ 	.short	0x0380
        /*007a*/ 	.short	0x0018


	//----- nvinfo : EIATTR_SW_WAR
	.align		4
.L_199:
        /*007c*/ 	.byte	0x04, 0x36
        /*007e*/ 	.short	(.L_201 - .L_200)
.L_200:
        /*0080*/ 	.word	0x00000008
.L_201:


//--------------------- .nv.info._Z14cannyEdge_v1_0PfS_S_ii --------------------------
	.section	.nv.info._Z14cannyEdge_v1_0PfS_S_ii,"",@"SHT_CUDA_INFO"
	.sectionflags	@""
	.align	4


	//----- nvinfo : EIATTR_CUDA_API_VERSION
	.align		4
        /*0000*/ 	.byte	0x04, 0x37
        /*0002*/ 	.short	(.L_203 - .L_202)
.L_202:
        /*0004*/ 	.word	0x00000082


	//----- nvinfo : EIATTR_KPARAM_INFO
	.align		4
.L_203:
        /*0008*/ 	.byte	0x04, 0x17
        /*000a*/ 	.short	(.L_205 - .L_204)
.L_204:
        /*000c*/ 	.word	0x00000000
        /*0010*/ 	.short	0x0004
        /*0012*/ 	.short	0x001c
        /*0014*/ 	.byte	0x00, 0xf0, 0x11, 0x00


	//----- nvinfo : EIATTR_KPARAM_INFO
	.align		4
.L_205:
        /*0018*/ 	.byte	0x04, 0x17
        /*001a*/ 	.short	(.L_207 - .L_206)
.L_206:
        /*001c*/ 	.word	0x00000000
        /*0020*/ 	.short	0x0003
        /*0022*/ 	.short	0x0018
        /*0024*/ 	.byte	0x00, 0xf0, 0x11, 0x00


	//----- nvinfo : EIATTR_KPARAM_INFO
	.align		4
.L_207:
        /*0028*/ 	.byte	0x04, 0x17
        /*002a*/ 	.short	(.L_209 - .L_208)
.L_208:
        /*002c*/ 	.word	0x00000000
        /*0030*/ 	.short	0x0002
        /*0032*/ 	.short	0x0010
        /*0034*/ 	.byte	0x00, 0xf5, 0x21, 0x00


	//----- nvinfo : EIATTR_KPARAM_INFO
	.align		4
.L_209:
        /*0038*/ 	.byte	0x04, 0x17
        /*003a*/ 	.short	(.L_211 - .L_210)
.L_210:
        /*003c*/ 	.word	0x00000000
        /*0040*/ 	.short	0x0001
        /*0042*/ 	.short	0x0008
        /*0044*/ 	.byte	0x00, 0xf5, 0x21, 0x00


	//----- nvinfo : EIATTR_KPARAM_INFO
	.align		4
.L_211:
        /*0048*/ 	.byte	0x04, 0x17
        /*004a*/ 	.short	(.L_213 - .L_212)
.L_212:
        /*004c*/ 	.word	0x00000000
        /*0050*/ 	.short	0x0000
        /*0052*/ 	.short	0x0000
        /*0054*/ 	.byte	0x00, 0xf5, 0x21, 0x00


	//----- nvinfo : EIATTR_SPARSE_MMA_MASK
	.align		4
.L_213:
        /*0058*/ 	.byte	0x03, 0x50
        /*005a*/ 	.short	0x0000


	//----- nvinfo : EIATTR_MAXREG_COUNT
	.align		4
        /*005c*/ 	.byte	0x03, 0x1b
        /*005e*/ 	.short	0x00ff


	//----- nvinfo : EIATTR_NUM_BARRIERS
	.align		4
        /*0060*/ 	.byte	0x02, 0x4c
        /*0062*/ 	.byte	0x01
	.zero		1


	//----- nvinfo : EIATTR_MERCURY_ISA_VERSION
	.align		4
        /*0064*/ 	.byte	0x03, 0x5f
        /*0066*/ 	.short	0x0101


	//----- nvinfo : EIATTR_VRC_CTA_INIT_COUNT
	.align		4
        /*0068*/ 	.byte	0x02, 0x4a
	.zero		1
	.zero		1


	//----- nvinfo : EIATTR_EXIT_INSTR_OFFSETS
	.align		4
        /*006c*/ 	.byte	0x04, 0x1c
        /*006e*/ 	.short	(.L_215 - .L_214)


	//   ....[0]....
.L_214:
        /*0070*/ 	.word	0x000000c0


	//   ....[1]....
        /*0074*/ 	.word	0x000012a0


	//----- nvinfo : EIATTR_CRS_STACK_SIZE
	.align		4
.L_215:
        /*0078*/ 	.byte	0x04, 0x1e
        /*007a*/ 	.short	(.L_217 - .L_216)
.L_216:
        /*007c*/ 	.word	0x00000000


	//----- nvinfo : EIATTR_CBANK_PARAM_SIZE
	.align		4
.L_217:
        /*0080*/ 	.byte	0x03, 0x19
        /*0082*/ 	.short	0x0020


	//----- nvinfo : EIATTR_PARAM_CBANK
	.align		4
        /*0084*/ 	.byte	0x04, 0x0a
        /*0086*/ 	.short	(.L_219 - .L_218)
	.align		4
.L_218:
        /*0088*/ 	.word	index@(.nv.constant0._Z14cannyEdge_v1_0PfS_S_ii)
        /*008c*/ 	.short	0x0380
        /*008e*/ 	.short	0x0020


	//----- nvinfo : EIATTR_SW_WAR
	.align		4
.L_219:
        /*0090*/ 	.byte	0x04, 0x36
        /*0092*/ 	.short	(.L_221 - .L_220)
.L_220:
        /*0094*/ 	.word	0x00000008
.L_221:


//--------------------- .nv.info._Z14cannyEdge_v0_0PfS_S_ii --------------------------
	.section	.nv.info._Z14cannyEdge_v0_0PfS_S_ii,"",@"SHT_CUDA_INFO"
	.sectionflags	@""
	.align	4


	//----- nvinfo : EIATTR_CUDA_API_VERSION
	.align		4
        /*0000*/ 	.byte	0x04, 0x37
        /*0002*/ 	.short	(.L_223 - .L_222)
.L_222:
        /*0004*/ 	.word	0x00000082


	//----- nvinfo : EIATTR_KPARAM_INFO
	.align		4
.L_223:
        /*0008*/ 	.byte	0x04, 0x17
        /*000a*/ 	.short	(.L_225 - .L_224)
.L_224:
        /*000c*/ 	.word	0x00000000
        /*0010*/ 	.short	0x0004
        /*0012*/ 	.short	0x001c
        /*0014*/ 	.byte	0x00, 0xf0, 0x11, 0x00


	//----- nvinfo : EIATTR_KPARAM_INFO
	.align		4
.L_225:
        /*0018*/ 	.byte	0x04, 0x17
        /*001a*/ 	.short	(.L_227 - .L_226)
.L_226:
        /*001c*/ 	.word	0x00000000
        /*0020*/ 	.short	0x0003
        /*0022*/ 	.short	0x0018
        /*0024*/ 	.byte	0x00, 0xf0, 0x11, 0x00


	//----- nvinfo : EIATTR_KPARAM_INFO
	.align		4
.L_227:
        /*0028*/ 	.byte	0x04, 0x17
        /*002a*/ 	.short	(.L_229 - .L_228)
.L_228:
        /*002c*/ 	.word	0x00000000
        /*0030*/ 	.short	0x0002
        /*0032*/ 	.short	0x0010
        /*0034*/ 	.byte	0x00, 0xf5, 0x21, 0x00


	//----- nvinfo : EIATTR_KPARAM_INFO
	.align		4
.L_229:
        /*0038*/ 	.byte	0x04, 0x17
        /*003a*/ 	.short	(.L_231 - .L_230)
.L_230:
        /*003c*/ 	.word	0x00000000
        /*0040*/ 	.short	0x0001
        /*0042*/ 	.short	0x0008
        /*0044*/ 	.byte	0x00, 0xf5, 0x21, 0x00


	//----- nvinfo : EIATTR_KPARAM_INFO
	.align		4
.L_231:
        /*0048*/ 	.byte	0x04, 0x17
        /*004a*/ 	.short	(.L_233 - .L_232)
.L_232:
        /*004c*/ 	.word	0x00000000
        /*0050*/ 	.short	0x0000
        /*0052*/ 	.short	0x0000
        /*0054*/ 	.byte	0x00, 0xf5, 0x21, 0x00


	//----- nvinfo : EIATTR_SPARSE_MMA_MASK
	.align		4
.L_233:
        /*0058*/ 	.byte	0x03, 0x50
        /*005a*/ 	.short	0x0000


	//----- nvinfo : EIATTR_MAXREG_COUNT
	.align		4
        /*005c*/ 	.byte	0x03, 0x1b
        /*005e*/ 	.short	0x00ff


	//----- nvinfo : EIATTR_MERCURY_ISA_VERSION
	.align		4
        /*0060*/ 	.byte	0x03, 0x5f
        /*0062*/ 	.short	0x0101


	//----- nvinfo : EIATTR_VRC_CTA_INIT_COUNT
	.align		4
        /*0064*/ 	.byte	0x02, 0x4a
	.zero		1
	.zero		1


	//----- nvinfo : EIATTR_EXIT_INSTR_OFFSETS
	.align		4
        /*0068*/ 	.byte	0x04, 0x1c
        /*006a*/ 	.short	(.L_235 - .L_234)


	//   ....[0]....
.L_234:
        /*006c*/ 	.word	0x000000c0


	//   ....[1]....
        /*0070*/ 	.word	0x00000c60


	//----- nvinfo : EIATTR_CRS_STACK_SIZE
	.align		4
.L_235:
        /*0074*/ 	.byte	0x04, 0x1e
        /*0076*/ 	.short	(.L_237 - .L_236)
.L_236:
        /*0078*/ 	.word	0x00000000


	//----- nvinfo : EIATTR_CBANK_PARAM_SIZE
	.align		4
.L_237:
        /*007c*/ 	.byte	0x03, 0x19
        /*007e*/ 	.short	0x0020


	//----- nvinfo : EIATTR_PARAM_CBANK
	.align		4
        /*0080*/ 	.byte	0x04, 0x0a
        /*0082*/ 	.short	(.L_239 - .L_238)
	.align		4
.L_238:
        /*0084*/ 	.word	index@(.nv.constant0._Z14cannyEdge_v0_0PfS_S_ii)
        /*0088*/ 	.short	0x0380
        /*008a*/ 	.short	0x0020


	//----- nvinfo : EIATTR_SW_WAR
	.align		4
.L_239:
        /*008c*/ 	.byte	0x04, 0x36
        /*008e*/ 	.short	(.L_241 - .L_240)
.L_240:
        /*0090*/ 	.word	0x00000008
.L_241:


//--------------------- .nv.info._Z14colToGray_v3_1PfS_i --------------------------
	.section	.nv.info._Z14colToGray_v3_1PfS_i,"",@"SHT_CUDA_INFO"
	.sectionflags	@""
	.align	4


	//----- nvinfo : EIATTR_CUDA_API_VERSION
	.align		4
        /*0000*/ 	.byte	0x04, 0x37
        /*0002*/ 	.short	(.L_243 - .L_242)
.L_242:
        /*0004*/ 	.word	0x00000082


	//----- nvinfo : EIATTR_KPARAM_INFO
	.align		4
.L_243:
        /*0008*/ 	.byte	0x04, 0x17
        /*000a*/ 	.short	(.L_245 - .L_244)
.L_244:
        /*000c*/ 	.word	0x00000000
        /*0010*/ 	.short	0x0002
        /*0012*/ 	.short	0x0010
        /*0014*/ 	.byte	0x00, 0xf0, 0x11, 0x00


	//----- nvinfo : EIATTR_KPARAM_INFO
	.align		4
.L_245:
        /*0018*/ 	.byte	0x04, 0x17
        /*001a*/ 	.short	(.L_247 - .L_246)
.L_246:
        /*001c*/ 	.word	0x00000000
        /*0020*/ 	.short	0x0001
        /*0022*/ 	.short	0x0008
        /*0024*/ 	.byte	0x00, 0xf5, 0x21, 0x00


	//----- nvinfo : EIATTR_KPARAM_INFO
	.align		4
.L_247:
        /*0028*/ 	.byte	0x04, 0x17
        /*002a*/ 	.short	(.L_249 - .L_248)
.L_248:
        /*002c*/ 	.word	0x00000000
        /*0030*/ 	.short	0x0000
        /*0032*/ 	.short	0x0000
        /*0034*/ 	.byte	0x00, 0xf5, 0x21, 0x00


	//----- nvinfo : EIATTR_SPARSE_MMA_MASK
	.align		4
.L_249:
        /*0038*/ 	.byte	0x03, 0x50
        /*003a*/ 	.short	0x0000


	//----- nvinfo : EIATTR_MAXREG_COUNT
	.align		4
        /*003c*/ 	.byte	0x03, 0x1b
        /*003e*/ 	.short	0x00ff


	//----- nvinfo : EIATTR_MERCURY_ISA_VERSION
	.align		4
        /*0040*/ 	.byte	0x03, 0x5f
        /*0042*/ 	.short	0x0101


	//----- nvinfo : EIATTR_VRC_CTA_INIT_COUNT
	.align		4
        /*0044*/ 	.byte	0x02, 0x4a
	.zero		1
	.zero		1


	//----- nvinfo : EIATTR_EXIT_INSTR_OFFSETS
	.align		4
        /*0048*/ 	.byte	0x04, 0x1c
        /*004a*/ 	.short	(.L_251 - .L_250)


	//   ....[0]....
.L_250:
        /*004c*/ 	.word	0x00000070


	//   ....[1]....
        /*0050*/ 	.word	0x00000200


	//----- nvinfo : EIATTR_CBANK_PARAM_SIZE
	.align		4
.L_251:
        /*0054*/ 	.byte	0x03, 0x19
        /*0056*/ 	.short	0x0014


	//----- nvinfo : EIATTR_PARAM_CBANK
	.align		4
        /*0058*/ 	.byte	0x04, 0x0a
        /*005a*/ 	.short	(.L_253 - .L_252)
	.align		4
.L_252:
        /*005c*/ 	.word	index@(.nv.constant0._Z14colToGray_v3_1PfS_i)
        /*0060*/ 	.short	0x0380
        /*0062*/ 	.short	0x0014


	//----- nvinfo : EIATTR_SW_WAR
	.align		4
.L_253:
        /*0064*/ 	.byte	0x04, 0x36
        /*0066*/ 	.short	(.L_255 - .L_254)
.L_254:
        /*0068*/ 	.word	0x00000008
.L_255:


//--------------------- .nv.info._Z14colToGray_v3_0PfS_i --------------------------
	.section	.nv.info._Z14colToGray_v3_0PfS_i,"",@"SHT_CUDA_INFO"
	.sectionflags	@""
	.align	4


	//----- nvinfo : EIATTR_CUDA_API_VERSION
	.align		4
        /*0000*/ 	.byte	0x04, 0x37
        /*0002*/ 	.short	(.L_257 - .L_256)
.L_256:
        /*0004*/ 	.word	0x00000082


	//----- nvinfo : EIATTR_KPARAM_INFO
	.align		4
.L_257:
        /*0008*/ 	.byte	0x04, 0x17
        /*000a*/ 	.short	(.L_259 - .L_258)
.L_258:
        /*000c*/ 	.word	0x00000000
        /*0010*/ 	.short	0x0002
        /*0012*/ 	.short	0x0010
        /*0014*/ 	.byte	0x00, 0xf0, 0x11, 0x00


	//----- nvinfo : EIATTR_KPARAM_INFO
	.align		4
.L_259:
        /*0018*/ 	.byte	0x04, 0x17
        /*001a*/ 	.short	(.L_261 - .L_260)
.L_260:
        /*001c*/ 	.word	0x00000000
        /*0020*/ 	.short	0x0001
        /*0022*/ 	.short	0x0008
        /*0024*/ 	.byte	0x00, 0xf5, 0x21, 0x00


	//----- nvinfo : EIATTR_KPARAM_INFO
	.align		4
.L_261:
        /*0028*/ 	.byte	0x04, 0x17
        /*002a*/ 	.short	(.L_263 - .L_262)
.L_262:
        /*002c*/ 	.word	0x00000000
        /*0030*/ 	.short	0x0000
        /*0032*/ 	.short	0x0000
        /*0034*/ 	.byte	0x00, 0xf5, 0x21, 0x00


	//----- nvinfo : EIATTR_SPARSE_MMA_MASK
	.align		4
.L_263:
        /*0038*/ 	.byte	0x03, 0x50
        /*003a*/ 	.short	0x0000


	//----- nvinfo : EIATTR_MAXREG_COUNT
	.align		4
        /*003c*/ 	.byte	0x03, 0x1b
        /*003e*/ 	.short	0x00ff


	//----- nvinfo : EIATTR_MERCURY_ISA_VERSION
	.align		4
        /*0040*/ 	.byte	0x03, 0x5f
        /*0042*/ 	.short	0x0101


	//----- nvinfo : EIATTR_VRC_CTA_INIT_COUNT
	.align		4
        /*0044*/ 	.byte	0x02, 0x4a
	.zero		1
	.zero		1


	//----- nvinfo : EIATTR_EXIT_INSTR_OFFSETS
	.align		4
        /*0048*/ 	.byte	0x04, 0x1c
        /*004a*/ 	.short	(.L_265 - .L_264)


	//   ....[0]....
.L_264:
        /*004c*/ 	.word	0x00000080


	//   ....[1]....
        /*0050*/ 	.word	0x00000140


	//----- nvinfo : EIATTR_CBANK_PARAM_SIZE
	.align		4
.L_265:
        /*0054*/ 	.byte	0x03, 0x19
        /*0056*/ 	.short	0x0014


	//----- nvinfo : EIATTR_PARAM_CBANK
	.align		4
        /*0058*/ 	.byte	0x04, 0x0a
        /*005a*/ 	.short	(.L_267 - .L_266)
	.align		4
.L_266:
        /*005c*/ 	.word	index@(.nv.constant0._Z14colToGray_v3_0PfS_i)
        /*0060*/ 	.short	0x0380
        /*0062*/ 	.short	0x0014


	//----- nvinfo : EIATTR_SW_WAR
	.align		4
.L_267:
        /*0064*/ 	.byte	0x04, 0x36
        /*0066*/ 	.short	(.L_269 - .L_268)
.L_268:
        /*0068*/ 	.word	0x00000008
.L_269:


//--------------------- .nv.info._Z12colToGray_v2PfS_i --------------------------
	.section	.nv.info._Z12colToGray_v2PfS_i,"",@"SHT_CUDA_INFO"
	.sectionflags	@""
	.align	4


	//----- nvinfo : EIATTR_CUDA_API_VERSION
	.align		4
        /*0000*/ 	.byte	0x04, 0x37
        /*0002*/ 	.short	(.L_271 - .L_270)
.L_270:
        /*0004*/ 	.word	0x00000082


	//----- nvinfo : EIATTR_KPARAM_INFO
	.align		4
.L_271:
        /*0008*/ 	.byte	0x04, 0x17
        /*000a*/ 	.short	(.L_273 - .L_272)
.L_272:
        /*000c*/ 	.word	0x00000000
        /*0010*/ 	.short	0x0002
        /*0012*/ 	.short	0x0010
        /*0014*/ 	.byte	0x00, 0xf0, 0x11, 0x00


	//----- nvinfo : EIATTR_KPARAM_INFO
	.align		4
.L_273:
        /*0018*/ 	.byte	0x04, 0x17
        /*001a*/ 	.short	(.L_275 - .L_274)
.L_274:
        /*001c*/ 	.word	0x00000000
        /*0020*/ 	.short	0x0001
        /*0022*/ 	.short	0x0008
        /*0024*/ 	.byte	0x00, 0xf5, 0x21, 0x00


	//----- nvinfo : EIATTR_KPARAM_INFO
	.align		4
.L_275:
        /*0028*/ 	.byte	0x04, 0x17
        /*002a*/ 	.short	(.L_277 - .L_276)
.L_276:
        /*002c*/ 	.word	0x00000000
        /*0030*/ 	.short	0x0000
        /*0032*/ 	.short	0x0000
        /*0034*/ 	.byte	0x00, 0xf5, 0x21, 0x00


	//----- nvinfo : EIATTR_SPARSE_MMA_MASK
	.align		4
.L_277:
        /*0038*/ 	.byte	0x03, 0x50
        /*003a*/ 	.short	0x0000


	//----- nvinfo : EIATTR_MAXREG_COUNT
	.align		4
        /*003c*/ 	.byte	0x03, 0x1b
        /*003e*/ 	.short	0x00ff


	//----- nvinfo : EIATTR_MERCURY_ISA_VERSION
	.align		4
        /*0040*/ 	.byte	0x03, 0x5f
        /*0042*/ 	.short	0x0101


	//----- nvinfo : EIATTR_VRC_CTA_INIT_COUNT
	.align		4
        /*0044*/ 	.byte	0x02, 0x4a
	.zero		1
	.zero		1


	//----- nvinfo : EIATTR_EXIT_INSTR_OFFSETS
	.align		4
        /*0048*/ 	.byte	0x04, 0x1c
        /*004a*/ 	.short	(.L_279 - .L_278)


	//   ....[0]....
.L_278:
        /*004c*/ 	.word	0x00000070


	//   ....[1]....
        /*0050*/ 	.word	0x000001f0


	//----- nvinfo : EIATTR_CBANK_PARAM_SIZE
	.align		4
.L_279:
        /*0054*/ 	.byte	0x03, 0x19
        /*0056*/ 	.short	0x0014


	//----- nvinfo : EIATTR_PARAM_CBANK
	.align		4
        /*0058*/ 	.byte	0x04, 0x0a
        /*005a*/ 	.short	(.L_281 - .L_280)
	.align		4
.L_280:
        /*005c*/ 	.word	index@(.nv.constant0._Z12colToGray_v2PfS_i)
        /*0060*/ 	.short	0x0380
        /*0062*/ 	.short	0x0014


	//----- nvinfo : EIATTR_SW_WAR
	.align		4
.L_281:
        /*0064*/ 	.byte	0x04, 0x36
        /*0066*/ 	.short	(.L_283 - .L_282)
.L_282:
        /*0068*/ 	.word	0x00000008
.L_283:


//--------------------- .nv.info._Z14colToGray_v1_1PfS_i --------------------------
	.section	.nv.info._Z14colToGray_v1_1PfS_i,"",@"SHT_CUDA_INFO"
	.sectionflags	@""
	.align	4


	//----- nvinfo : EIATTR_CUDA_API_VERSION
	.align		4
        /*0000*/ 	.byte	0x04, 0x37
        /*0002*/ 	.short	(.L_285 - .L_284)
.L_284:
        /*0004*/ 	.word	0x00000082


	//----- nvinfo : EIATTR_KPARAM_INFO
	.align		4
.L_285:
        /*0008*/ 	.byte	0x04, 0x17
        /*000a*/ 	.short	(.L_287 - .L_286)
.L_286:
        /*000c*/ 	.word	0x00000000
        /*0010*/ 	.short	0x0002
        /*0012*/ 	.short	0x0010
        /*0014*/ 	.byte	0x00, 0xf0, 0x11, 0x00


	//----- nvinfo : EIATTR_KPARAM_INFO
	.align		4
.L_287:
        /*0018*/ 	.byte	0x04, 0x17
        /*001a*/ 	.short	(.L_289 - .L_288)
.L_288:
        /*001c*/ 	.word	0x00000000
        /*0020*/ 	.short	0x0001
        /*0022*/ 	.short	0x0008
        /*0024*/ 	.byte	0x00, 0xf5, 0x21, 0x00


	//----- nvinfo : EIATTR_KPARAM_INFO
	.align		4
.L_289:
        /*0028*/ 	.byte	0x04, 0x17
        /*002a*/ 	.short	(.L_291 - .L_290)
.L_290:
        /*002c*/ 	.word	0x00000000
        /*0030*/ 	.short	0x0000
        /*0032*/ 	.short	0x0000
        /*0034*/ 	.byte	0x00, 0xf5, 0x21, 0x00


	//----- nvinfo : EIATTR_SPARSE_MMA_MASK
	.align		4
.L_291:
        /*0038*/ 	.byte	0x03, 0x50
        /*003a*/ 	.short	0x0000


	//----- nvinfo : EIATTR_MAXREG_COUNT
	.align		4
        /*003c*/ 	.byte	0x03, 0x1b
        /*003e*/ 	.short	0x00ff


	//----- nvinfo : EIATTR_MERCURY_ISA_VERSION
	.align		4
        /*0040*/ 	.byte	0x03, 0x5f
        /*0042*/ 	.short	0x0101


	//----- nvinfo : EIATTR_VRC_CTA_INIT_COUNT
	.align		4
        /*0044*/ 	.byte	0x02, 0x4a
	.zero		1
	.zero		1


	//----- nvinfo : EIATTR_EXIT_INSTR_OFFSETS
	.align		4
        /*0048*/ 	.byte	0x04, 0x1c
        /*004a*/ 	.short	(.L_293 - .L_292)


	//   ....[0]....
.L_292:
        /*004c*/ 	.word	0x00000070


	//   ....[1]....
        /*0050*/ 	.word	0x00000150


	//----- nvinfo : EIATTR_CBANK_PARAM_SIZE
	.align		4
.L_293:
        /*0054*/ 	.byte	0x03, 0x19
        /*0056*/ 	.short	0x0014


	//----- nvinfo : EIATTR_PARAM_CBANK
	.align		4
        /*0058*/ 	.byte	0x04, 0x0a
        /*005a*/ 	.short	(.L_295 - .L_294)
	.align		4
.L_294:
        /*005c*/ 	.word	index@(.nv.constant0._Z14colToGray_v1_1PfS_i)
        /*0060*/ 	.short	0x0380
        /*0062*/ 	.short	0x0014


	//----- nvinfo : EIATTR_SW_WAR
	.align		4
.L_295:
        /*0064*/ 	.byte	0x04, 0x36
        /*0066*/ 	.short	(.L_297 - .L_296)
.L_296:
        /*0068*/ 	.word	0x00000008
.L_297:


//--------------------- .nv.info._Z14colToGray_v1_0Pfi --------------------------
	.section	.nv.info._Z14colToGray_v1_0Pfi,"",@"SHT_CUDA_INFO"
	.sectionflags	@""
	.align	4


	//----- nvinfo : EIATTR_CUDA_API_VERSION
	.align		4
        /*0000*/ 	.byte	0x04, 0x37
        /*0002*/ 	.short	(.L_299 - .L_298)
.L_298:
        /*0004*/ 	.word	0x00000082


	//----- nvinfo : EIATTR_KPARAM_INFO
	.align		4
.L_299:
        /*0008*/ 	.byte	0x04, 0x17
        /*000a*/ 	.short	(.L_301 - .L_300)
.L_300:
        /*000c*/ 	.word	0x00000000
        /*0010*/ 	.short	0x0001
        /*0012*/ 	.short	0x0008
        /*0014*/ 	.byte	0x00, 0xf0, 0x11, 0x00


	//----- nvinfo : EIATTR_KPARAM_INFO
	.align		4
.L_301:
        /*0018*/ 	.byte	0x04, 0x17
        /*001a*/ 	.short	(.L_303 - .L_302)
.L_302:
        /*001c*/ 	.word	0x00000000
        /*0020*/ 	.short	0x0000
        /*0022*/ 	.short	0x0000
        /*0024*/ 	.byte	0x00, 0xf5, 0x21, 0x00


	//----- nvinfo : EIATTR_SPARSE_MMA_MASK
	.align		4
.L_303:
        /*0028*/ 	.byte	0x03, 0x50
        /*002a*/ 	.short	0x0000


	//----- nvinfo : EIATTR_MAXREG_COUNT
	.align		4
        /*002c*/ 	.byte	0x03, 0x1b
        /*002e*/ 	.short	0x00ff


	//----- nvinfo : EIATTR_MERCURY_ISA_VERSION
	.align		4
        /*0030*/ 	.byte	0x03, 0x5f
        /*0032*/ 	.short	0x0101


	//----- nvinfo : EIATTR_VRC_CTA_INIT_COUNT
	.align		4
        /*0034*/ 	.byte	0x02, 0x4a
	.zero		1
	.zero		1


	//----- nvinfo : EIATTR_EXIT_INSTR_OFFSETS
	.align		4
        /*0038*/ 	.byte	0x04, 0x1c
        /*003a*/ 	.short	(.L_305 - .L_304)


	//   ....[0]....
.L_304:
        /*003c*/ 	.word	0x00000080


	//   ....[1]....
        /*0040*/ 	.word	0x00000130


	//----- nvinfo : EIATTR_CBANK_PARAM_SIZE
	.align		4
.L_305:
        /*0044*/ 	.byte	0x03, 0x19
        /*0046*/ 	.short	0x000c


	//----- nvinfo : EIATTR_PARAM_CBANK
	.align		4
        /*0048*/ 	.byte	0x04, 0x0a
        /*004a*/ 	.short	(.L_307 - .L_306)
	.align		4
.L_306:
        /*004c*/ 	.word	index@(.nv.constant0._Z14colToGray_v1_0Pfi)
        /*0050*/ 	.short	0x0380
        /*0052*/ 	.short	0x000c


	//----- nvinfo : EIATTR_SW_WAR
	.align		4
.L_307:
        /*0054*/ 	.byte	0x04, 0x36
        /*0056*/ 	.short	(.L_309 - .L_308)
.L_308:
        /*0058*/ 	.word	0x00000008
.L_309:


//--------------------- .nv.info._Z12colToGray_v0PfS_iii --------------------------
	.section	.nv.info._Z12colToGray_v0PfS_iii,"",@"SHT_CUDA_INFO"
	.sectionflags	@""
	.align	4


	//----- nvinfo : EIATTR_CUDA_API_VERSION
	.align		4
        /*0000*/ 	.byte	0x04, 0x37
        /*0002*/ 	.short	(.L_311 - .L_310)
.L_310:
        /*0004*/ 	.word	0x00000082


	//----- nvinfo : EIATTR_KPARAM_INFO
	.align		4
.L_311:
        /*0008*/ 	.byte	0x04, 0x17
        /*000a*/ 	.short	(.L_313 - .L_312)
.L_312:
        /*000c*/ 	.word	0x00000000
        /*0010*/ 	.short	0x0004
        /*0012*/ 	.short	0x0018
        /*0014*/ 	.byte	0x00, 0xf0, 0x11, 0x00


	//----- nvinfo : EIATTR_KPARAM_INFO
	.align		4
.L_313:
        /*0018*/ 	.byte	0x04, 0x17
        /*001a*/ 	.short	(.L_315 - .L_314)
.L_314:
        /*001c*/ 	.word	0x00000000
        /*0020*/ 	.short	0x0003
        /*0022*/ 	.short	0x0014
        /*0024*/ 	.byte	0x00, 0xf0, 0x11, 0x00


	//----- nvinfo : EIATTR_KPARAM_INFO
	.align		4
.L_315:
        /*0028*/ 	.byte	0x04, 0x17
        /*002a*/ 	.short	(.L_317 - .L_316)
.L_316:
        /*002c*/ 	.word	0x00000000
        /*0030*/ 	.short	0x0002
        /*0032*/ 	.short	0x0010
        /*0034*/ 	.byte	0x00, 0xf0, 0x11, 0x00


	//----- nvinfo : EIATTR_KPARAM_INFO
	.align		4
.L_317:
        /*0038*/ 	.byte	0x04, 0x17
        /*003a*/ 	.short	(.L_319 - .L_318)
.L_318:
        /*003c*/ 	.word	0x00000000
        /*0040*/ 	.short	0x0001
        /*0042*/ 	.short	0x0008
        /*0044*/ 	.byte	0x00, 0xf5, 0x21, 0x00


	//----- nvinfo : EIATTR_KPARAM_INFO
	.align		4
.L_319:
        /*0048*/ 	.byte	0x04, 0x17
        /*004a*/ 	.short	(.L_321 - .L_320)
.L_320:
        /*004c*/ 	.word	0x00000000
        /*0050*/ 	.short	0x0000
        /*0052*/ 	.short	0x0000
        /*0054*/ 	.byte	0x00, 0xf5, 0x21, 0x00


	//----- nvinfo : EIATTR_SPARSE_MMA_MASK
	.align		4
.L_321:
        /*0058*/ 	.byte	0x03, 0x50
        /*005a*/ 	.short	0x0000


	//----- nvinfo : EIATTR_MAXREG_COUNT
	.align		4
        /*005c*/ 	.byte	0x03, 0x1b
        /*005e*/ 	.short	0x00ff


	//----- nvinfo : EIATTR_MERCURY_ISA_VERSION
	.align		4
        /*0060*/ 	.byte	0x03, 0x5f
        /*0062*/ 	.short	0x0101


	//----- nvinfo : EIATTR_VRC_CTA_INIT_COUNT
	.align		4
        /*0064*/ 	.byte	0x02, 0x4a
	.zero		1
	.zero		1


	//----- nvinfo : EIATTR_EXIT_INSTR_OFFSETS
	.align		4
        /*0068*/ 	.byte	0x04, 0x1c
        /*006a*/ 	.short	(.L_323 - .L_322)


	//   ....[0]....
.L_322:
        /*006c*/ 	.word	0x000000c0


	//   ....[1]....
        /*0070*/ 	.word	0x00000260


	//----- nvinfo : EIATTR_CBANK_PARAM_SIZE
	.align		4
.L_323:
        /*0074*/ 	.byte	0x03, 0x19
        /*0076*/ 	.short	0x001c


	//----- nvinfo : EIATTR_PARAM_CBANK
	.align		4
        /*0078*/ 	.byte	0x04, 0x0a
        /*007a*/ 	.short	(.L_325 - .L_324)
	.align		4
.L_324:
        /*007c*/ 	.word	index@(.nv.constant0._Z12colToGray_v0PfS_iii)
        /*0080*/ 	.short	0x0380
        /*0082*/ 	.short	0x001c


	//----- nvinfo : EIATTR_SW_WAR
	.align		4
.L_325:
        /*0084*/ 	.byte	0x04, 0x36
        /*0086*/ 	.short	(.L_327 - .L_326)
.L_326:
        /*0088*/ 	.word	0x00000008
.L_327:


//--------------------- .nv.callgraph             --------------------------
	.section	.nv.callgraph,"",@"SHT_CUDA_CALLGRAPH"
	.align	4
	.sectionentsize	8
	.align		4
        /*0000*/ 	.word	0x00000000
	.align		4
        /*0004*/ 	.word	0xffffffff
	.align		4
        /*0008*/ 	.word	0x00000000
	.align		4
        /*000c*/ 	.word	0xfffffffe
	.align		4
        /*0010*/ 	.word	0x00000000
	.align		4
        /*0014*/ 	.word	0xfffffffd
	.align		4
        /*0018*/ 	.word	0x00000000
	.align		4
        /*001c*/ 	.word	0xfffffffc


//--------------------- .text._Z12applyMask_v1PfS_iifff --------------------------
	.section	.text._Z12applyMask_v1PfS_iifff,"ax",@progbits
	.align	128
        .global         _Z12applyMask_v1PfS_iifff
        .type           _Z12applyMask_v1PfS_iifff,@function
        .size           _Z12applyMask_v1PfS_iifff,(.L_x_143 - _Z12applyMask_v1PfS_iifff)
        .other          _Z12applyMask_v1PfS_iifff,@"STO_CUDA_ENTRY STV_DEFAULT"
_Z12applyMask_v1PfS_iifff:
.text._Z12applyMask_v1PfS_iifff:
[----:B------:R-:W-:Y:S01]  /*0000*/  LDC R1, c[0x0][0x37c] ;  /* 0x0000df00ff017b82 */ /* 0x000fe20000000800 */
[----:B------:R-:W0:Y:S07]  /*0010*/  S2R R5, SR_TID.Y ;  /* 0x0000000000057919 */ /* 0x000e2e0000002200 */
[----:B------:R-:W1:Y:S01]  /*0020*/  LDC R3, c[0x0][0x360] ;  /* 0x0000d800ff037b82 */ /* 0x000e620000000800 */
[----:B------:R-:W2:Y:S01]  /*0030*/  LDCU.64 UR6, c[0x0][0x390] ;  /* 0x00007200ff0677ac */ /* 0x000ea20008000a00 */
[----:B------:R-:W1:Y:S06]  /*0040*/  S2R R0, SR_TID.X ;  /* 0x0000000000007919 */ /* 0x000e6c0000002100 */
[----:B------:R-:W0:Y:S08]  /*0050*/  S2UR UR5, SR_CTAID.Y ;  /* 0x00000000000579c3 */ /* 0x000e300000002600 */
[----:B------:R-:W0:Y:S08]  /*0060*/  LDC R4, c[0x0][0x364] ;  /* 0x0000d900ff047b82 */ /* 0x000e300000000800 */
[----:B------:R-:W1:Y:S01]  /*0070*/  S2UR UR4, SR_CTAID.X ;  /* 0x00000000000479c3 */ /* 0x000e620000002500 */
[----:B0-----:R-:W-:-:S05]  /*0080*/  IMAD R4, R4, UR5, R5 ;  /* 0x0000000504047c24 */ /* 0x001fca000f8e0205 */
[----:B--2---:R-:W-:Y:S01]  /*0090*/  ISETP.GE.AND P0, PT, R4, UR7, PT ;  /* 0x0000000704007c0c */ /* 0x004fe2000bf06270 */
[----:B-1----:R-:W-:-:S05]  /*00a0*/  IMAD R3, R3, UR4, R0 ;  /* 0x0000000403037c24 */ /* 0x002fca000f8e0200 */
[----:B------:R-:W-:-:S13]  /*00b0*/  ISETP.GE.OR P0, PT, R3, UR6, P0 ;  /* 0x0000000603007c0c */ /* 0x000fda0008706670 */
[----:B------:R-:W-:Y:S05]  /*00c0*/  @P0 EXIT ;  /* 0x000000000000094d */ /* 0x000fea0003800000 */
[----:B------:R-:W0:Y:S01]  /*00d0*/  LDC R12, c[0x0][0x3a0] ;  /* 0x0000e800ff0c7b82 */ /* 0x000e220000000800 */
[----:B------:R-:W-:Y:S01]  /*00e0*/  I2FP.F32.U32 R6, R4 ;  /* 0x0000000400067245 */ /* 0x000fe20000201000 */
[----:B------:R-:W-:Y:S01]  /*00f0*/  BSSY.RECONVERGENT B0, `(.L_x_0) ;  /* 0x0000016000007945 */ /* 0x000fe20003800200 */
[----:B------:R-:W-:Y:S01]  /*0100*/  I2FP.F32.S32 R8, R3 ;  /* 0x0000000300087245 */ /* 0x000fe20000201400 */
[----:B------:R-:W-:-:S04]  /*0110*/  IMAD R3, R4, UR6, R3 ;  /* 0x0000000604037c24 */ /* 0x000fc8000f8e0203 */
[----:B------:R-:W1:Y:S08]  /*0120*/  LDC.64 R10, c[0x0][0x398] ;  /* 0x0000e600ff0a7b82 */ /* 0x000e700000000a00 */
[----:B------:R-:W2:Y:S01]  /*0130*/  LDC R0, c[0x0][0x3a0] ;  /* 0x0000e800ff007b82 */ /* 0x000ea20000000800 */
[----:B0-----:R-:W0:Y:S01]  /*0140*/  MUFU.RCP R9, R12 ;  /* 0x0000000c00097308 */ /* 0x001e220000001000 */
[----:B-1----:R-:W-:Y:S01]  /*0150*/  FADD R7, R11, 1 ;  /* 0x3f8000000b077421 */ /* 0x002fe20000000000 */
[----:B------:R-:W-:-:S03]  /*0160*/  FADD R5, R10, 1 ;  /* 0x3f8000000a057421 */ /* 0x000fc60000000000 */
[----:B------:R-:W-:Y:S01]  /*0170*/  FADD R6, R6, -R7 ;  /* 0x8000000706067221 */ /* 0x000fe20000000000 */
[----:B------:R-:W-:-:S03]  /*0180*/  FADD R8, R8, -R5 ;  /* 0x8000000508087221 */ /* 0x000fc60000000000 */
[----:B------:R-:W-:Y:S01]  /*0190*/  FMUL R7, R6, R10 ;  /* 0x0000000a06077220 */ /* 0x000fe20000400000 */
[----:B0-----:R-:W-:-:S03]  /*01a0*/  FFMA R10, R9, -R12, 1 ;  /* 0x3f800000090a7423 */ /* 0x001fc6000000080c */
[----:B------:R-:W-:Y:S01]  /*01b0*/  FFMA R2, R8, R11, -R7 ;  /* 0x0000000b08027223 */ /* 0x000fe20000000807 */
[----:B------:R-:W-:-:S03]  /*01c0*/  FFMA R9, R9, R10, R9 ;  /* 0x0000000a09097223 */ /* 0x000fc60000000009 */
[----:B------:R-:W0:Y:S01]  /*01d0*/  FCHK P0, R2, R12 ;  /* 0x0000000c02007302 */ /* 0x000e220000000000 */
[----:B------:R-:W-:-:S04]  /*01e0*/  FFMA R7, R2, R9, RZ ;  /* 0x0000000902077223 */ /* 0x000fc800000000ff */
[----:B------:R-:W-:-:S04]  /*01f0*/  FFMA R10, R7, -R12, R2 ;  /* 0x8000000c070a7223 */ /* 0x000fc80000000002 */
[----:B------:R-:W-:Y:S01]  /*0200*/  FFMA R4, R9, R10, R7 ;  /* 0x0000000a09047223 */ /* 0x000fe20000000007 */
[----:B0-2---:R-:W-:Y:S06]  /*0210*/  @!P0 BRA `(.L_x_1) ;  /* 0x00000000000c8947 */ /* 0x005fec0003800000 */
[----:B------:R-:W-:-:S07]  /*0220*/  MOV R10, 0x240 ;  /* 0x00000240000a7802 */ /* 0x000fce0000000f00 */
[----:B------:R-:W-:Y:S05]  /*0230*/  CALL.REL.NOINC `($__internal_0_$__cuda_sm3x_div_rn_noftz_f32_slowpath) ;  /* 0x0000000000a07944 */ /* 0x000fea0003c00000 */
[----:B------:R-:W-:-:S07]  /*0240*/  IMAD.MOV.U32 R4, RZ, RZ, R2 ;  /* 0x000000ffff047224 */ /* 0x000fce00078e0002 */
.L_x_1:
[----:B------:R-:W-:Y:S05]  /*0250*/  BSYNC.RECONVERGENT B0 ;  /* 0x0000000000007941 */ /* 0x000fea0003800200 */
.L_x_0:
[----:B------:R-:W0:Y:S01]  /*0260*/  LDC R10, c[0x0][0x3a0] ;  /* 0x0000e800ff0a7b82 */ /* 0x000e220000000800 */
[----:B------:R-:W1:Y:S01]  /*0270*/  LDCU UR4, c[0x0][0x39c] ;  /* 0x00007380ff0477ac */ /* 0x000e620008000800 */
[----:B------:R-:W-:Y:S01]  /*0280*/  FMUL R5, R5, R6 ;  /* 0x0000000605057220 */ /* 0x000fe20000400000 */
[----:B------:R-:W-:Y:S03]  /*0290*/  BSSY.RECONVERGENT B0, `(.L_x_2) ;  /* 0x000000d000007945 */ /* 0x000fe60003800200 */
[----:B-1----:R-:W-:Y:S01]  /*02a0*/  FFMA R5, R8, -UR4, -R5 ;  /* 0x8000000408057c23 */ /* 0x002fe20008000805 */
[----:B0-----:R-:W0:Y:S08]  /*02b0*/  MUFU.RCP R7, R10 ;  /* 0x0000000a00077308 */ /* 0x001e300000001000 */
[----:B------:R-:W1:Y:S01]  /*02c0*/  FCHK P0, R5, R10 ;  /* 0x0000000a05007302 */ /* 0x000e620000000000 */
[----:B0-----:R-:W-:-:S04]  /*02d0*/  FFMA R2, R7, -R10, 1 ;  /* 0x3f80000007027423 */ /* 0x001fc8000000080a */
[----:B------:R-:W-:-:S04]  /*02e0*/  FFMA R2, R7, R2, R7 ;  /* 0x0000000207027223 */ /* 0x000fc80000000007 */
[----:B------:R-:W-:-:S04]  /*02f0*/  FFMA R6, R2, R5, RZ ;  /* 0x0000000502067223 */ /* 0x000fc800000000ff */
[----:B------:R-:W-:-:S04]  /*0300*/  FFMA R7, R6, -R10, R5 ;  /* 0x8000000a06077223 */ /* 0x000fc80000000005 */
[----:B------:R-:W-:Y:S01]  /*0310*/  FFMA R2, R2, R7, R6 ;  /* 0x0000000702027223 */ /* 0x000fe20000000006 */
[----:B-1----:R-:W-:Y:S06]  /*0320*/  @!P0 BRA `(.L_x_3) ;  /* 0x00000000000c8947 */ /* 0x002fec0003800000 */
[----:B------:R-:W-:Y:S01]  /*0330*/  IMAD.MOV.U32 R2, RZ, RZ, R5 ;  /* 0x000000ffff027224 */ /* 0x000fe200078e0005 */
[----:B------:R-:W-:-:S07]  /*0340*/  MOV R10, 0x360 ;  /* 0x00000360000a7802 */ /* 0x000fce0000000f00 */
[----:B------:R-:W-:Y:S05]  /*0350*/  CALL.REL.NOINC `($__internal_0_$__cuda_sm3x_div_rn_noftz_f32_slowpath) ;  /* 0x0000000000587944 */ /* 0x000fea0003c00000 */
.L_x_3:
[----:B------:R-:W-:Y:S05]  /*0360*/  BSYNC.RECONVERGENT B0 ;  /* 0x0000000000007941 */ /* 0x000fea0003800200 */
.L_x_2:
[----:B------:R-:W0:Y:S01]  /*0370*/  F2F.F64.F32 R6, R4 ;  /* 0x0000000400067310 */ /* 0x000e220000201800 */
[----:B------:R-:W-:Y:S01]  /*0380*/  FSETP.GE.AND P0, PT, R2, RZ, PT ;  /* 0x000000ff0200720b */ /* 0x000fe20003f06000 */
[----:B------:R-:W1:Y:S01]  /*0390*/  LDCU.64 UR4, c[0x0][0x358] ;  /* 0x00006b00ff0477ac */ /* 0x000e620008000a00 */
[----:B------:R-:W-:Y:S01]  /*03a0*/  BSSY.RECONVERGENT B0, `(.L_x_4) ;  /* 0x000000f000007945 */ /* 0x000fe20003800200 */
[----:B------:R-:W-:Y:S01]  /*03b0*/  IMAD.MOV.U32 R5, RZ, RZ, RZ ;  /* 0x000000ffff057224 */ /* 0x000fe200078e00ff */
[----:B------:R-:W-:-:S03]  /*03c0*/  FSETP.LTU.OR P0, PT, R4, RZ, !P0 ;  /* 0x000000ff0400720b */ /* 0x000fc60004709400 */
[----:B------:R-:W2:Y:S01]  /*03d0*/  F2F.F64.F32 R8, R2 ;  /* 0x0000000200087310 */ /* 0x000ea20000201800 */
[----:B0-----:R-:W-:-:S08]  /*03e0*/  DADD R6, -R6, 1 ;  /* 0x3ff0000006067429 */ /* 0x001fd00000000100 */
[----:B--2---:R-:W-:Y:S01]  /*03f0*/  DADD R6, R6, -R8 ;  /* 0x0000000006067229 */ /* 0x004fe20000000808 */
[----:B------:R-:W0:Y:S09]  /*0400*/  LDC.64 R8, c[0x0][0x388] ;  /* 0x0000e200ff087b82 */ /* 0x000e320000000a00 */
[----:B------:R-:W2:Y:S02]  /*0410*/  F2F.F32.F64 R6, R6 ;  /* 0x0000000600067310 */ /* 0x000ea40000301000 */
[----:B--2---:R-:W-:Y:S01]  /*0420*/  FSETP.LTU.OR P0, PT, R6, RZ, P0 ;  /* 0x000000ff0600720b */ /* 0x004fe20000709400 */
[----:B0-----:R-:W-:-:S12]  /*0430*/  IMAD.WIDE R8, R3, 0x4, R8 ;  /* 0x0000000403087825 */ /* 0x001fd800078e0208 */
[----:B-1----:R-:W-:Y:S05]  /*0440*/  @P0 BRA `(.L_x_5) ;  /* 0x0000000000100947 */ /* 0x002fea0003800000 */
[----:B------:R-:W0:Y:S02]  /*0450*/  LDC.64 R4, c[0x0][0x380] ;  /* 0x0000e000ff047b82 */ /* 0x000e240000000a00 */
[----:B0-----:R-:W-:-:S06]  /*0460*/  IMAD.WIDE R2, R3, 0x4, R4 ;  /* 0x0000000403027825 */ /* 0x001fcc00078e0204 */
[----:B------:R-:W2:Y:S02]  /*0470*/  LDG.E R2, desc[UR4][R2.64] ;  /* 0x0000000402027981 */ /* 0x000ea4000c1e1900 */
[----:B--2---:R-:W-:-:S07]  /*0480*/  FSET.BF.GT.AND R5, R2, 0.5, PT ;  /* 0x3f0000000205780a */ /* 0x004fce0003804000 */
.L_x_5:
[----:B------:R-:W-:Y:S05]  /*0490*/  BSYNC.RECONVERGENT B0 ;  /* 0x0000000000007941 */ /* 0x000fea0003800200 */
.L_x_4:
[----:B------:R-:W-:Y:S01]  /*04a0*/  STG.E desc[UR4][R8.64], R5 ;  /* 0x0000000508007986 */ /* 0x000fe2000c101904 */
[----:B------:R-:W-:Y:S05]  /*04b0*/  EXIT ;  /* 0x000000000000794d */ /* 0x000fea0003800000 */
        .weak           $__internal_0_$__cuda_sm3x_div_rn_noftz_f32_slowpath
        .type           $__internal_0_$__cuda_sm3x_div_rn_noftz_f32_slowpath,@function
        .size           $__internal_0_$__cuda_sm3x_div_rn_noftz_f32_slowpath,(.L_x_143 - $__internal_0_$__cuda_sm3x_div_rn_noftz_f32_slowpath)
$__internal_0_$__cuda_sm3x_div_rn_noftz_f32_slowpath:
[----:B------:R-:W-:Y:S01]  /*04c0*/  SHF.R.U32.HI R9, RZ, 0x17, R0 ;  /* 0x00000017ff097819 */ /* 0x000fe20000011600 */
[----:B------:R-:W-:Y:S01]  /*04d0*/  BSSY.RECONVERGENT B1, `(.L_x_6) ;  /* 0x0000063000017945 */ /* 0x000fe20003800200 */
[----:B------:R-:W-:Y:S01]  /*04e0*/  SHF.R.U32.HI R7, RZ, 0x17, R2 ;  /* 0x00000017ff077819 */ /* 0x000fe20000011602 */
[----:B------:R-:W-:Y:S01]  /*04f0*/  IMAD.MOV.U32 R11, RZ, RZ, R0 ;  /* 0x000000ffff0b7224 */ /* 0x000fe200078e0000 */
[----:B------:R-:W-:Y:S02]  /*0500*/  LOP3.LUT R9, R9, 0xff, RZ, 0xc0, !PT ;  /* 0x000000ff09097812 */ /* 0x000fe400078ec0ff */
[----:B------:R-:W-:-:S03]  /*0510*/  LOP3.LUT R14, R7, 0xff, RZ, 0xc0, !PT ;  /* 0x000000ff070e7812 */ /* 0x000fc600078ec0ff */
[----:B------:R-:W-:Y:S02]  /*0520*/  VIADD R12, R9, 0xffffffff ;  /* 0xffffffff090c7836 */ /* 0x000fe40000000000 */
[----:B------:R-:W-:-:S03]  /*0530*/  VIADD R13, R14, 0xffffffff ;  /* 0xffffffff0e0d7836 */ /* 0x000fc60000000000 */
[----:B------:R-:W-:-:S04]  /*0540*/  ISETP.GT.U32.AND P0, PT, R12, 0xfd, PT ;  /* 0x000000fd0c00780c */ /* 0x000fc80003f04070 */
[----:B------:R-:W-:-:S13]  /*0550*/  ISETP.GT.U32.OR P0, PT, R13, 0xfd, P0 ;  /* 0x000000fd0d00780c */ /* 0x000fda0000704470 */
[----:B------:R-:W-:Y:S01]  /*0560*/  @!P0 IMAD.MOV.U32 R7, RZ, RZ, RZ ;  /* 0x000000ffff078224 */ /* 0x000fe200078e00ff */
[----:B------:R-:W-:Y:S06]  /*0570*/  @!P0 BRA `(.L_x_7) ;  /* 0x00000000005c8947 */ /* 0x000fec0003800000 */
[----:B------:R-:W-:Y:S02]  /*0580*/  FSETP.GTU.FTZ.AND P0, PT, |R2|, +INF , PT ;  /* 0x7f8000000200780b */ /* 0x000fe40003f1c200 */
[----:B------:R-:W-:-:S04]  /*0590*/  FSETP.GTU.FTZ.AND P1, PT, |R0|, +INF , PT ;  /* 0x7f8000000000780b */ /* 0x000fc80003f3c200 */
[----:B------:R-:W-:-:S13]  /*05a0*/  PLOP3.LUT P0, PT, P0, P1, PT, 0xf8, 0x8f ;  /* 0x00000000008f781c */ /* 0x000fda0000703f70 */
[----:B------:R-:W-:Y:S05]  /*05b0*/  @P0 BRA `(.L_x_8) ;  /* 0x00000004004c0947 */ /* 0x000fea0003800000 */
[----:B------:R-:W-:-:S13]  /*05c0*/  LOP3.LUT P0, RZ, R11, 0x7fffffff, R2, 0xc8, !PT ;  /* 0x7fffffff0bff7812 */ /* 0x000fda000780c802 */
[----:B------:R-:W-:Y:S05]  /*05d0*/  @!P0 BRA `(.L_x_9) ;  /* 0x00000004003c8947 */ /* 0x000fea0003800000 */
[----:B------:R-:W-:Y:S02]  /*05e0*/  FSETP.NEU.FTZ.AND P2, PT, |R2|, +INF , PT ;  /* 0x7f8000000200780b */ /* 0x000fe40003f5d200 */
[----:B------:R-:W-:Y:S02]  /*05f0*/  FSETP.NEU.FTZ.AND P1, PT, |R0|, +INF , PT ;  /* 0x7f8000000000780b */ /* 0x000fe40003f3d200 */
[----:B------:R-:W-:-:S11]  /*0600*/  FSETP.NEU.FTZ.AND P0, PT, |R2|, +INF , PT ;  /* 0x7f8000000200780b */ /* 0x000fd60003f1d200 */
[----:B------:R-:W-:Y:S05]  /*0610*/  @!P1 BRA !P2, `(.L_x_9) ;  /* 0x00000004002c9947 */ /* 0x000fea0005000000 */
[----:B------:R-:W-:-:S04]  /*0620*/  LOP3.LUT P2, RZ, R2, 0x7fffffff, RZ, 0xc0, !PT ;  /* 0x7fffffff02ff7812 */ /* 0x000fc8000784c0ff */
[----:B------:R-:W-:-:S13]  /*0630*/  PLOP3.LUT P1, PT, P1, P2, PT, 0x2f, 0xf2 ;  /* 0x0000000000f2781c */ /* 0x000fda0000f24577 */
[----:B------:R-:W-:Y:S05]  /*0640*/  @P1 BRA `(.L_x_10) ;  /* 0x0000000400181947 */ /* 0x000fea0003800000 */
[----:B------:R-:W-:-:S04]  /*0650*/  LOP3.LUT P1, RZ, R11, 0x7fffffff, RZ, 0xc0, !PT ;  /* 0x7fffffff0bff7812 */ /* 0x000fc8000782c0ff */
[----:B------:R-:W-:-:S13]  /*0660*/  PLOP3.LUT P0, PT, P0, P1, PT, 0x2f, 0xf2 ;  /* 0x0000000000f2781c */ /* 0x000fda0000702577 */
[----:B------:R-:W-:Y:S05]  /*0670*/  @P0 BRA `(.L_x_11) ;  /* 0x0000000400000947 */ /* 0x000fea0003800000 */
[----:B------:R-:W-:Y:S02]  /*0680*/  ISETP.GE.AND P0, PT, R13, RZ, PT ;  /* 0x000000ff0d00720c */ /* 0x000fe40003f06270 */
[----:B------:R-:W-:-:S11]  /*0690*/  ISETP.GE.AND P1, PT, R12, RZ, PT ;  /* 0x000000ff0c00720c */ /* 0x000fd60003f26270 */
[----:B------:R-:W-:Y:S02]  /*06a0*/  @P0 IMAD.MOV.U32 R7, RZ, RZ, RZ ;  /* 0x000000ffff070224 */ /* 0x000fe400078e00ff */
[----:B------:R-:W-:Y:S01]  /*06b0*/  @!P0 FFMA R2, R2, 1.84467440737095516160e+19, RZ ;  /* 0x5f80000002028823 */ /* 0x000fe200000000ff */
[----:B------:R-:W-:Y:S02]  /*06c0*/  @!P0 IMAD.MOV.U32 R7, RZ, RZ, -0x40 ;  /* 0xffffffc0ff078424 */ /* 0x000fe400078e00ff */
[----:B------:R-:W-:Y:S02]  /*06d0*/  @!P1 FFMA R11, R0, 1.84467440737095516160e+19, RZ ;  /* 0x5f800000000b9823 */ /* 0x000fe400000000ff */
[----:B------:R-:W-:-:S07]  /*06e0*/  @!P1 VIADD R7, R7, 0x40 ;  /* 0x0000004007079836 */ /* 0x000fce0000000000 */
.L_x_7:
[----:B------:R-:W-:Y:S01]  /*06f0*/  LEA R12, R9, 0xc0800000, 0x17 ;  /* 0xc0800000090c7811 */ /* 0x000fe200078eb8ff */
[----:B------:R-:W-:Y:S04]  /*0700*/  BSSY.RECONVERGENT B2, `(.L_x_12) ;  /* 0x0000036000027945 */ /* 0x000fe80003800200 */
[----:B------:R-:W-:Y:S02]  /*0710*/  IMAD.IADD R12, R11, 0x1, -R12 ;  /* 0x000000010b0c7824 */ /* 0x000fe400078e0a0c */
[----:B------:R-:W-:Y:S02]  /*0720*/  VIADD R11, R14, 0xffffff81 ;  /* 0xffffff810e0b7836 */ /* 0x000fe40000000000 */
[----:B------:R0:W1:Y:S01]  /*0730*/  MUFU.RCP R13, R12 ;  /* 0x0000000c000d7308 */ /* 0x0000620000001000 */
[----:B------:R-:W-:Y:S01]  /*0740*/  FADD.FTZ R15, -R12, -RZ ;  /* 0x800000ff0c0f7221 */ /* 0x000fe20000010100 */
[C---:B------:R-:W-:Y:S01]  /*0750*/  IMAD R2, R11.reuse, -0x800000, R2 ;  /* 0xff8000000b027824 */ /* 0x040fe200078e0202 */
[----:B0-----:R-:W-:-:S05]  /*0760*/  IADD3 R12, PT, PT, R11, 0x7f, -R9 ;  /* 0x0000007f0b0c7810 */ /* 0x001fca0007ffe809 */
[----:B------:R-:W-:Y:S02]  /*0770*/  IMAD.IADD R12, R12, 0x1, R7 ;  /* 0x000000010c0c7824 */ /* 0x000fe400078e0207 */
[----:B-1----:R-:W-:-:S04]  /*0780*/  FFMA R14, R13, R15, 1 ;  /* 0x3f8000000d0e7423 */ /* 0x002fc8000000000f */
[----:B------:R-:W-:-:S04]  /*0790*/  FFMA R16, R13, R14, R13 ;  /* 0x0000000e0d107223 */ /* 0x000fc8000000000d */
[----:B------:R-:W-:-:S04]  /*07a0*/  FFMA R13, R2, R16, RZ ;  /* 0x00000010020d7223 */ /* 0x000fc800000000ff */
[----:B------:R-:W-:-:S04]  /*07b0*/  FFMA R14, R15, R13, R2 ;  /* 0x0000000d0f0e7223 */ /* 0x000fc80000000002 */
[----:B------:R-:W-:-:S04]  /*07c0*/  FFMA R13, R16, R14, R13 ;  /* 0x0000000e100d7223 */ /* 0x000fc8000000000d */
[----:B------:R-:W-:-:S04]  /*07d0*/  FFMA R14, R15, R13, R2 ;  /* 0x0000000d0f0e7223 */ /* 0x000fc80000000002 */
[----:B------:R-:W-:-:S05]  /*07e0*/  FFMA R2, R16, R14, R13 ;  /* 0x0000000e10027223 */ /* 0x000fca000000000d */
[----:B------:R-:W-:-:S04]  /*07f0*/  SHF.R.U32.HI R9, RZ, 0x17, R2 ;  /* 0x00000017ff097819 */ /* 0x000fc80000011602 */
[----:B------:R-:W-:-:S05]  /*0800*/  LOP3.LUT R9, R9, 0xff, RZ, 0xc0, !PT ;  /* 0x000000ff09097812 */ /* 0x000fca00078ec0ff */
[----:B------:R-:W-:-:S04]  /*0810*/  IMAD.IADD R11, R9, 0x1, R12 ;  /* 0x00000001090b7824 */ /* 0x000fc800078e020c */
[----:B------:R-:W-:-:S05]  /*0820*/  VIADD R7, R11, 0xffffffff ;  /* 0xffffffff0b077836 */ /* 0x000fca0000000000 */
[----:B------:R-:W-:-:S13]  /*0830*/  ISETP.GE.U32.AND P0, PT, R7, 0xfe, PT ;  /* 0x000000fe0700780c */ /* 0x000fda0003f06070 */
[----:B------:R-:W-:Y:S05]  /*0840*/  @!P0 BRA `(.L_x_13) ;  /* 0x0000000000808947 */ /* 0x000fea0003800000 */
[----:B------:R-:W-:-:S13]  /*0850*/  ISETP.GT.AND P0, PT, R11, 0xfe, PT ;  /* 0x000000fe0b00780c */ /* 0x000fda0003f04270 */
[----:B------:R-:W-:Y:S05]  /*0860*/  @P0 BRA `(.L_x_14) ;  /* 0x00000000006c0947 */ /* 0x000fea0003800000 */
[----:B------:R-:W-:-:S13]  /*0870*/  ISETP.GE.AND P0, PT, R11, 0x1, PT ;  /* 0x000000010b00780c */ /* 0x000fda0003f06270 */
[----:B------:R-:W-:Y:S05]  /*0880*/  @P0 BRA `(.L_x_15) ;  /* 0x0000000000740947 */ /* 0x000fea0003800000 */
[----:B------:R-:W-:Y:S02]  /*0890*/  ISETP.GE.AND P0, PT, R11, -0x18, PT ;  /* 0xffffffe80b00780c */ /* 0x000fe40003f06270 */
[----:B------:R-:W-:-:S11]  /*08a0*/  LOP3.LUT R2, R2, 0x80000000, RZ, 0xc0, !PT ;  /* 0x8000000002027812 */ /* 0x000fd600078ec0ff */
[----:B------:R-:W-:Y:S05]  /*08b0*/  @!P0 BRA `(.L_x_15) ;  /* 0x0000000000688947 */ /* 0x000fea0003800000 */
[CCC-:B------:R-:W-:Y:S01]  /*08c0*/  FFMA.RZ R7, R16.reuse, R14.reuse, R13.reuse ;  /* 0x0000000e10077223 */ /* 0x1c0fe2000000c00d */
[CCC-:B------:R-:W-:Y:S01]  /*08d0*/  FFMA.RM R12, R16.reuse, R14.reuse, R13.reuse ;  /* 0x0000000e100c7223 */ /* 0x1c0fe2000000400d */
[C---:B------:R-:W-:Y:S02]  /*08e0*/  ISETP.NE.AND P2, PT, R11.reuse, RZ, PT ;  /* 0x000000ff0b00720c */ /* 0x040fe40003f45270 */
[----:B------:R-:W-:Y:S02]  /*08f0*/  ISETP.NE.AND P1, PT, R11, RZ, PT ;  /* 0x000000ff0b00720c */ /* 0x000fe40003f25270 */
[----:B------:R-:W-:Y:S01]  /*0900*/  LOP3.LUT R9, R7, 0x7fffff, RZ, 0xc0, !PT ;  /* 0x007fffff07097812 */ /* 0x000fe200078ec0ff */
[----:B------:R-:W-:Y:S01]  /*0910*/  FFMA.RP R7, R16, R14, R13 ;  /* 0x0000000e10077223 */ /* 0x000fe2000000800d */
[----:B------:R-:W-:Y:S02]  /*0920*/  VIADD R14, R11, 0x20 ;  /* 0x000000200b0e7836 */ /* 0x000fe40000000000 */
[----:B------:R-:W-:Y:S01]  /*0930*/  LOP3.LUT R9, R9, 0x800000, RZ, 0xfc, !PT ;  /* 0x0080000009097812 */ /* 0x000fe200078efcff */
[----:B------:R-:W-:Y:S01]  /*0940*/  IMAD.MOV R11, RZ, RZ, -R11 ;  /* 0x000000ffff0b7224 */ /* 0x000fe200078e0a0b */
[----:B------:R-:W-:-:S02]  /*0950*/  FSETP.NEU.FTZ.AND P0, PT, R7, R12, PT ;  /* 0x0000000c0700720b */ /* 0x000fc40003f1d000 */
[----:B------:R-:W-:Y:S02]  /*0960*/  SHF.L.U32 R14, R9, R14, RZ ;  /* 0x0000000e090e7219 */ /* 0x000fe400000006ff */
[----:B------:R-:W-:Y:S02]  /*0970*/  SEL R12, R11, RZ, P2 ;  /* 0x000000ff0b0c7207 */ /* 0x000fe40001000000 */
[----:B------:R-:W-:Y:S02]  /*0980*/  ISETP.NE.AND P1, PT, R14, RZ, P1 ;  /* 0x000000ff0e00720c */ /* 0x000fe40000f25270 */
[----:B------:R-:W-:Y:S02]  /*0990*/  SHF.R.U32.HI R12, RZ, R12, R9 ;  /* 0x0000000cff0c7219 */ /* 0x000fe40000011609 */
[----:B------:R-:W-:Y:S02]  /*09a0*/  PLOP3.LUT P0, PT, P0, P1, PT, 0xf8, 0x8f ;  /* 0x00000000008f781c */ /* 0x000fe40000703f70 */
[----:B------:R-:W-:-:S02]  /*09b0*/  SHF.R.U32.HI R14, RZ, 0x1, R12 ;  /* 0x00000001ff0e7819 */ /* 0x000fc4000001160c */
[----:B------:R-:W-:-:S04]  /*09c0*/  SEL R7, RZ, 0x1, !P0 ;  /* 0x00000001ff077807 */ /* 0x000fc80004000000 */
[----:B------:R-:W-:-:S04]  /*09d0*/  LOP3.LUT R7, R7, 0x1, R14, 0xf8, !PT ;  /* 0x0000000107077812 */ /* 0x000fc800078ef80e */
[----:B------:R-:W-:-:S05]  /*09e0*/  LOP3.LUT R7, R7, R12, RZ, 0xc0, !PT ;  /* 0x0000000c07077212 */ /* 0x000fca00078ec0ff */
[----:B------:R-:W-:-:S05]  /*09f0*/  IMAD.IADD R7, R14, 0x1, R7 ;  /* 0x000000010e077824 */ /* 0x000fca00078e0207 */
[----:B------:R-:W-:Y:S01]  /*0a00*/  LOP3.LUT R2, R7, R2, RZ, 0xfc, !PT ;  /* 0x0000000207027212 */ /* 0x000fe200078efcff */
[----:B------:R-:W-:Y:S06]  /*0a10*/  BRA `(.L_x_15) ;  /* 0x0000000000107947 */ /* 0x000fec0003800000 */
.L_x_14:
[----:B------:R-:W-:-:S04]  /*0a20*/  LOP3.LUT R2, R2, 0x80000000, RZ, 0xc0, !PT ;  /* 0x8000000002027812 */ /* 0x000fc800078ec0ff */
[----:B------:R-:W-:Y:S01]  /*0a30*/  LOP3.LUT R2, R2, 0x7f800000, RZ, 0xfc, !PT ;  /* 0x7f80000002027812 */ /* 0x000fe200078efcff */
[----:B------:R-:W-:Y:S06]  /*0a40*/  BRA `(.L_x_15) ;  /* 0x0000000000047947 */ /* 0x000fec0003800000 */
.L_x_13:
[----:B------:R-:W-:-:S07]  /*0a50*/  IMAD R2, R12, 0x800000, R2 ;  /* 0x008000000c027824 */ /* 0x000fce00078e0202 */
.L_x_15:
[----:B------:R-:W-:Y:S05]  /*0a60*/  BSYNC.RECONVERGENT B2 ;  /* 0x0000000000027941 */ /* 0x000fea0003800200 */
.L_x_12:
[----:B------:R-:W-:Y:S05]  /*0a70*/  BRA `(.L_x_16) ;  /* 0x0000000000207947 */ /* 0x000fea0003800000 */
.L_x_11:
[----:B------:R-:W-:-:S04]  /*0a80*/  LOP3.LUT R2, R11, 0x80000000, R2, 0x48, !PT ;  /* 0x800000000b027812 */ /* 0x000fc800078e4802 */
[----:B------:R-:W-:Y:S01]  /*0a90*/  LOP3.LUT R2, R2, 0x7f800000, RZ, 0xfc, !PT ;  /* 0x7f80000002027812 */ /* 0x000fe200078efcff */
[----:B------:R-:W-:Y:S06]  /*0aa0*/  BRA `(.L_x_16) ;  /* 0x0000000000147947 */ /* 0x000fec0003800000 */
.L_x_10:
[----:B------:R-:W-:Y:S01]  /*0ab0*/  LOP3.LUT R2, R11, 0x80000000, R2, 0x48, !PT ;  /* 0x800000000b027812 */ /* 0x000fe200078e4802 */
[----:B------:R-:W-:Y:S06]  /*0ac0*/  BRA `(.L_x_16) ;  /* 0x00000000000c7947 */ /* 0x000fec0003800000 */
.L_x_9:
[----:B------:R-:W0:Y:S01]  /*0ad0*/  MUFU.RSQ R2, -QNAN ;  /* 0xffc0000000027908 */ /* 0x000e220000001400 */
[----:B------:R-:W-:Y:S05]  /*0ae0*/  BRA `(.L_x_16) ;  /* 0x0000000000047947 */ /* 0x000fea0003800000 */
.L_x_8:
[----:B------:R-:W-:-:S07]  /*0af0*/  FADD.FTZ R2, R2, R0 ;  /* 0x0000000002027221 */ /* 0x000fce0000010000 */
.L_x_16:
[----:B------:R-:W-:Y:S05]  /*0b00*/  BSYNC.RECONVERGENT B1 ;  /* 0x0000000000017941 */ /* 0x000fea0003800200 */
.L_x_6:
[----:B------:R-:W-:-:S04]  /*0b10*/  IMAD.MOV.U32 R11, RZ, RZ, 0x0 ;  /* 0x00000000ff0b7424 */ /* 0x000fc800078e00ff */
[----:B0-----:R-:W-:Y:S05]  /*0b20*/  RET.REL.NODEC R10 `(_Z12applyMask_v1PfS_iifff) ;  /* 0xfffffff40a347950 */ /* 0x001fea0003c3ffff */
.L_x_17:
[----:B------:R-:W-:-:S00]  /*0b30*/  BRA `(.L_x_17) ;  /* 0xfffffffc00fc7947 */ /* 0x000fc0000383ffff */
[----:B------:R-:W-:-:S00]  /*0b40*/  NOP ;  /* 0x0000000000007918 */ /* 0x000fc00000000000 */
        /* <DEDUP_REMOVED lines=11> */
.L_x_143:


//--------------------- .text._Z12applyMask_v0PfS_ii --------------------------
	.section	.text._Z12applyMask_v0PfS_ii,"ax",@progbits
	.align	128
        .global         _Z12applyMask_v0PfS_ii
        .type           _Z12applyMask_v0PfS_ii,@function
        .size           _Z12applyMask_v0PfS_ii,(.L_x_144 - _Z12applyMask_v0PfS_ii)
        .other          _Z12applyMask_v0PfS_ii,@"STO_CUDA_ENTRY STV_DEFAULT"
_Z12applyMask_v0PfS_ii:
.text._Z12applyMask_v0PfS_ii:
        /* <DEDUP_REMOVED lines=13> */
[----:B------:R-:W-:Y:S02]  /*00d0*/  UIADD3 UR5, UPT, UPT, UR6, -0x1, URZ ;  /* 0xffffffff06057890 */ /* 0x000fe4000fffe0ff */
[----:B------:R-:W-:Y:S01]  /*00e0*/  I2FP.F32.S32 R11, UR6 ;  /* 0x00000006000b7c45 */ /* 0x000fe20008201400 */
[----:B------:R-:W-:Y:S02]  /*00f0*/  UIADD3 UR4, UPT, UPT, UR7, -0x1, URZ ;  /* 0xffffffff07047890 */ /* 0x000fe4000fffe0ff */
[----:B------:R-:W-:Y:S01]  /*0100*/  I2FP.F32.U32 R4, UR7 ;  /* 0x0000000700047c45 */ /* 0x000fe20008201000 */
[----:B------:R-:W-:Y:S01]  /*0110*/  BSSY.RECONVERGENT B0, `(.L_x_18) ;  /* 0x0000019000007945 */ /* 0x000fe20003800200 */
[----:B------:R-:W-:Y:S01]  /*0120*/  I2FP.F32.U32 R9, R2 ;  /* 0x0000000200097245 */ /* 0x000fe20000201000 */
[C---:B------:R-:W-:Y:S01]  /*0130*/  FFMA R6, R11.reuse, -0.5, RZ ;  /* 0xbf0000000b067823 */ /* 0x040fe200000000ff */
[----:B------:R-:W-:Y:S02]  /*0140*/  I2FP.F32.S32 R0, UR5 ;  /* 0x0000000500007c45 */ /* 0x000fe40008201400 */
[----:B------:R-:W-:Y:S01]  /*0150*/  I2FP.F32.U32 R7, UR4 ;  /* 0x0000000400077c45 */ /* 0x000fe20008201000 */
[----:B------:R-:W-:Y:S01]  /*0160*/  FFMA R9, R4, -0.5, R9 ;  /* 0xbf00000004097823 */ /* 0x000fe20000000009 */
[----:B------:R-:W-:Y:S01]  /*0170*/  I2FP.F32.S32 R10, R5 ;  /* 0x00000005000a7245 */ /* 0x000fe20000201400 */
[----:B------:R-:W-:-:S02]  /*0180*/  FFMA R0, R11, 0.5, -R0 ;  /* 0x3f0000000b007823 */ /* 0x000fc40000000800 */
[----:B------:R-:W-:Y:S02]  /*0190*/  FFMA R13, R4, -0.5, R7 ;  /* 0xbf000000040d7823 */ /* 0x000fe40000000007 */
[----:B------:R-:W-:Y:S02]  /*01a0*/  FFMA R10, R11, -0.5, R10 ;  /* 0xbf0000000b0a7823 */ /* 0x000fe4000000000a */
[----:B------:R-:W-:Y:S01]  /*01b0*/  FMUL R8, R13, R0 ;  /* 0x000000000d087220 */ /* 0x000fe20000400000 */
[----:B------:R-:W-:-:S03]  /*01c0*/  FMUL R0, R0, R9 ;  /* 0x0000000900007220 */ /* 0x000fc60000400000 */
[C---:B------:R-:W-:Y:S01]  /*01d0*/  FFMA R3, R13.reuse, R6, R8 ;  /* 0x000000060d037223 */ /* 0x040fe20000000008 */
[----:B------:R-:W-:-:S03]  /*01e0*/  FFMA R0, R13, R10, R0 ;  /* 0x0000000a0d007223 */ /* 0x000fc60000000000 */
[----:B------:R-:W0:Y:S08]  /*01f0*/  MUFU.RCP R8, R3 ;  /* 0x0000000300087308 */ /* 0x000e300000001000 */
[----:B------:R-:W1:Y:S01]  /*0200*/  FCHK P0, R0, R3 ;  /* 0x0000000300007302 */ /* 0x000e620000000000 */
[----:B0-----:R-:W-:-:S04]  /*0210*/  FFMA R11, -R3, R8, 1 ;  /* 0x3f800000030b7423 */ /* 0x001fc80000000108 */
[----:B------:R-:W-:-:S04]  /*0220*/  FFMA R11, R8, R11, R8 ;  /* 0x0000000b080b7223 */ /* 0x000fc80000000008 */
[----:B------:R-:W-:-:S04]  /*0230*/  FFMA R8, R0, R11, RZ ;  /* 0x0000000b00087223 */ /* 0x000fc800000000ff */
[----:B------:R-:W-:-:S04]  /*0240*/  FFMA R12, -R3, R8, R0 ;  /* 0x00000008030c7223 */ /* 0x000fc80000000100 */
[----:B------:R-:W-:Y:S01]  /*0250*/  FFMA R8, R11, R12, R8 ;  /* 0x0000000c0b087223 */ /* 0x000fe20000000008 */
[----:B-1----:R-:W-:Y:S06]  /*0260*/  @!P0 BRA `(.L_x_19) ;  /* 0x00000000000c8947 */ /* 0x002fec0003800000 */
[----:B------:R-:W-:-:S07]  /*0270*/  MOV R12, 0x290 ;  /* 0x00000290000c7802 */ /* 0x000fce0000000f00 */
[----:B------:R-:W-:Y:S05]  /*0280*/  CALL.REL.NOINC `($__internal_1_$__cuda_sm3x_div_rn_noftz_f32_slowpath) ;  /* 0x0000000000bc7944 */ /* 0x000fea0003c00000 */
[----:B------:R-:W-:-:S07]  /*0290*/  IMAD.MOV.U32 R8, RZ, RZ, R0 ;  /* 0x000000ffff087224 */ /* 0x000fce00078e0000 */
.L_x_19:
[----:B------:R-:W-:Y:S05]  /*02a0*/  BSYNC.RECONVERGENT B0 ;  /* 0x0000000000007941 */ /* 0x000fea0003800200 */
.L_x_18:
[----:B------:R-:W0:Y:S01]  /*02b0*/  MUFU.RCP R0, R3 ;  /* 0x0000000300007308 */ /* 0x000e220000001000 */
[----:B------:R-:W-:Y:S01]  /*02c0*/  FFMA R7, R4, 0.5, -R7 ;  /* 0x3f00000004077823 */ /* 0x000fe20000000807 */
[----:B------:R-:W-:Y:S01]  /*02d0*/  FMUL R9, R9, R6 ;  /* 0x0000000609097220 */ /* 0x000fe20000400000 */
[----:B------:R-:W-:Y:S03]  /*02e0*/  BSSY.RECONVERGENT B0, `(.L_x_20) ;  /* 0x000000c000007945 */ /* 0x000fe60003800200 */
[----:B------:R-:W-:-:S04]  /*02f0*/  FFMA R10, R10, R7, R9 ;  /* 0x000000070a0a7223 */ /* 0x000fc80000000009 */
[----:B------:R-:W1:Y:S01]  /*0300*/  FCHK P0, R10, R3 ;  /* 0x000000030a007302 */ /* 0x000e620000000000 */
[----:B0-----:R-:W-:-:S04]  /*0310*/  FFMA R11, -R3, R0, 1 ;  /* 0x3f800000030b7423 */ /* 0x001fc80000000100 */
[----:B------:R-:W-:-:S04]  /*0320*/  FFMA R0, R0, R11, R0 ;  /* 0x0000000b00007223 */ /* 0x000fc80000000000 */
[----:B------:R-:W-:-:S04]  /*0330*/  FFMA R7, R0, R10, RZ ;  /* 0x0000000a00077223 */ /* 0x000fc800000000ff */
[----:B------:R-:W-:-:S04]  /*0340*/  FFMA R4, -R3, R7, R10 ;  /* 0x0000000703047223 */ /* 0x000fc8000000010a */
[----:B------:R-:W-:Y:S01]  /*0350*/  FFMA R0, R0, R4, R7 ;  /* 0x0000000400007223 */ /* 0x000fe20000000007 */
[----:B-1----:R-:W-:Y:S06]  /*0360*/  @!P0 BRA `(.L_x_21) ;  /* 0x00000000000c8947 */ /* 0x002fec0003800000 */
[----:B------:R-:W-:Y:S01]  /*0370*/  IMAD.MOV.U32 R0, RZ, RZ, R10 ;  /* 0x000000ffff007224 */ /* 0x000fe200078e000a */
[----:B------:R-:W-:-:S07]  /*0380*/  MOV R12, 0x3a0 ;  /* 0x000003a0000c7802 */ /* 0x000fce0000000f00 */
[----:B------:R-:W-:Y:S05]  /*0390*/  CALL.REL.NOINC `($__internal_1_$__cuda_sm3x_div_rn_noftz_f32_slowpath) ;  /* 0x0000000000787944 */ /* 0x000fea0003c00000 */
.L_x_21:
[----:B------:R-:W-:Y:S05]  /*03a0*/  BSYNC.RECONVERGENT B0 ;  /* 0x0000000000007941 */ /* 0x000fea0003800200 */
.L_x_20:
[----:B------:R-:W0:Y:S01]  /*03b0*/  F2F.F64.F32 R6, R8 ;  /* 0x0000000800067310 */ /* 0x000e220000201800 */
[----:B------:R-:W-:Y:S01]  /*03c0*/  FSETP.GE.AND P0, PT, R0, RZ, PT ;  /* 0x000000ff0000720b */ /* 0x000fe20003f06000 */
[----:B------:R-:W1:Y:S01]  /*03d0*/  LDCU.64 UR4, c[0x0][0x358] ;  /* 0x00006b00ff0477ac */ /* 0x000e620008000a00 */
[----:B------:R-:W-:Y:S02]  /*03e0*/  BSSY.RECONVERGENT B0, `(.L_x_22) ;  /* 0x0000013000007945 */ /* 0x000fe40003800200 */
[----:B------:R-:W-:-:S03]  /*03f0*/  FSETP.LTU.OR P0, PT, R8, RZ, !P0 ;  /* 0x000000ff0800720b */ /* 0x000fc60004709400 */
[----:B------:R-:W2:Y:S01]  /*0400*/  F2F.F64.F32 R10, R0 ;  /* 0x00000000000a7310 */ /* 0x000ea20000201800 */
[----:B0-----:R-:W-:-:S08]  /*0410*/  DADD R6, -R6, 1 ;  /* 0x3ff0000006067429 */ /* 0x001fd00000000100 */
[----:B--2---:R-:W-:-:S10]  /*0420*/  DADD R6, R6, -R10 ;  /* 0x0000000006067229 */ /* 0x004fd4000000080a */
[----:B------:R-:W0:Y:S02]  /*0430*/  F2F.F32.F64 R6, R6 ;  /* 0x0000000600067310 */ /* 0x000e240000301000 */
[----:B0-----:R-:W-:-:S13]  /*0440*/  FSETP.LTU.OR P0, PT, R6, RZ, P0 ;  /* 0x000000ff0600720b */ /* 0x001fda0000709400 */
[----:B-1----:R-:W-:Y:S05]  /*0450*/  @P0 BRA `(.L_x_23) ;  /* 0x00000000002c0947 */ /* 0x002fea0003800000 */
[----:B------:R-:W0:Y:S01]  /*0460*/  LDC.64 R6, c[0x0][0x380] ;  /* 0x0000e000ff067b82 */ /* 0x000e220000000a00 */
[----:B------:R-:W1:Y:S02]  /*0470*/  LDCU UR6, c[0x0][0x390] ;  /* 0x00007200ff0677ac */ /* 0x000e640008000800 */
[----:B-1----:R-:W-:-:S04]  /*0480*/  IMAD R3, R2, UR6, R5 ;  /* 0x0000000602037c24 */ /* 0x002fc8000f8e0205 */
[----:B0-----:R-:W-:-:S06]  /*0490*/  IMAD.WIDE R6, R3, 0x4, R6 ;  /* 0x0000000403067825 */ /* 0x001fcc00078e0206 */
[----:B------:R-:W2:Y:S02]  /*04a0*/  LDG.E R6, desc[UR4][R6.64] ;  /* 0x0000000406067981 */ /* 0x000ea4000c1e1900 */
[----:B--2---:R-:W-:-:S13]  /*04b0*/  FSETP.GT.AND P0, PT, R6, 0.5, PT ;  /* 0x3f0000000600780b */ /* 0x004fda0003f04000 */
[----:B------:R-:W0:Y:S01]  /*04c0*/  @P0 LDC.64 R8, c[0x0][0x388] ;  /* 0x0000e200ff080b82 */ /* 0x000e220000000a00 */
[----:B------:R-:W-:Y:S02]  /*04d0*/  @P0 IMAD.MOV.U32 R11, RZ, RZ, 0x3f800000 ;  /* 0x3f800000ff0b0424 */ /* 0x000fe400078e00ff */
[----:B0-----:R-:W-:-:S05]  /*04e0*/  @P0 IMAD.WIDE R8, R3, 0x4, R8 ;  /* 0x0000000403080825 */ /* 0x001fca00078e0208 */
[----:B------:R0:W-:Y:S01]  /*04f0*/  @P0 STG.E desc[UR4][R8.64], R11 ;  /* 0x0000000b08000986 */ /* 0x0001e2000c101904 */
[----:B------:R-:W-:Y:S05]  /*0500*/  @P0 EXIT ;  /* 0x000000000000094d */ /* 0x000fea0003800000 */
.L_x_23:
[----:B------:R-:W-:Y:S05]  /*0510*/  BSYNC.RECONVERGENT B0 ;  /* 0x0000000000007941 */ /* 0x000fea0003800200 */
.L_x_22:
[----:B------:R-:W1:Y:S01]  /*0520*/  LDC.64 R6, c[0x0][0x388] ;  /* 0x0000e200ff067b82 */ /* 0x000e620000000a00 */
[----:B------:R-:W2:Y:S02]  /*0530*/  LDCU UR6, c[0x0][0x390] ;  /* 0x00007200ff0677ac */ /* 0x000ea40008000800 */
[----:B--2---:R-:W-:-:S04]  /*0540*/  IMAD R5, R2, UR6, R5 ;  /* 0x0000000602057c24 */ /* 0x004fc8000f8e0205 */
[----:B-1----:R-:W-:-:S05]  /*0550*/  IMAD.WIDE R6, R5, 0x4, R6 ;  /* 0x0000000405067825 */ /* 0x002fca00078e0206 */
[----:B------:R-:W-:Y:S01]  /*0560*/  STG.E desc[UR4][R6.64], RZ ;  /* 0x000000ff06007986 */ /* 0x000fe2000c101904 */
[----:B------:R-:W-:Y:S05]  /*0570*/  EXIT ;  /* 0x000000000000794d */ /* 0x000fea0003800000 */
        .weak           $__internal_1_$__cuda_sm3x_div_rn_noftz_f32_slowpath
        .type           $__internal_1_$__cuda_sm3x_div_rn_noftz_f32_slowpath,@function
        .size           $__internal_1_$__cuda_sm3x_div_rn_noftz_f32_slowpath,(.L_x_144 - $__internal_1_$__cuda_sm3x_div_rn_noftz_f32_slowpath)
$__internal_1_$__cuda_sm3x_div_rn_noftz_f32_slowpath:
[--C-:B------:R-:W-:Y:S01]  /*0580*/  SHF.R.U32.HI R13, RZ, 0x17, R3.reuse ;  /* 0x00000017ff0d7819 */ /* 0x100fe20000011603 */
        /* <DEDUP_REMOVED lines=17> */
[C---:B------:R-:W-:Y:S02]  /*06a0*/  FSETP.NEU.FTZ.AND P2, PT, |R0|.reuse, +INF , PT ;  /* 0x7f8000000000780b */ /* 0x040fe40003f5d200 */
        /* <DEDUP_REMOVED lines=16> */
.L_x_25:
[----:B------:R-:W-:Y:S01]  /*07b0*/  LEA R14, R13, 0xc0800000, 0x17 ;  /* 0xc08000000d0e7811 */ /* 0x000fe200078eb8ff */
[----:B------:R-:W-:Y:S03]  /*07c0*/  BSSY.RECONVERGENT B2, `(.L_x_30) ;  /* 0x0000036000027945 */ /* 0x000fe60003800200 */
[----:B------:R-:W-:Y:S01]  /*07d0*/  IADD3 R16, PT, PT, -R14, R15, RZ ;  /* 0x0000000f0e107210 */ /* 0x000fe20007ffe1ff */
[----:B------:R-:W-:-:S03]  /*07e0*/  VIADD R14, R18, 0xffffff81 ;  /* 0xffffff81120e7836 */ /* 0x000fc60000000000 */
[----:B------:R-:W0:Y:S01]  /*07f0*/  MUFU.RCP R15, R16 ;  /* 0x00000010000f7308 */ /* 0x000e220000001000 */
[----:B------:R-:W-:Y:S01]  /*0800*/  FADD.FTZ R17, -R16, -RZ ;  /* 0x800000ff10117221 */ /* 0x000fe20000010100 */
[C---:B------:R-:W-:Y:S01]  /*0810*/  IMAD R0, R14.reuse, -0x800000, R0 ;  /* 0xff8000000e007824 */ /* 0x040fe200078e0200 */
[----:B------:R-:W-:-:S05]  /*0820*/  IADD3 R14, PT, PT, R14, 0x7f, -R13 ;  /* 0x0000007f0e0e7810 */ /* 0x000fca0007ffe80d */
[----:B------:R-:W-:Y:S02]  /*0830*/  IMAD.IADD R14, R14, 0x1, R11 ;  /* 0x000000010e0e7824 */ /* 0x000fe400078e020b */
[----:B0-----:R-:W-:-:S04]  /*0840*/  FFMA R18, R15, R17, 1 ;  /* 0x3f8000000f127423 */ /* 0x001fc80000000011 */
        /* <DEDUP_REMOVED lines=19> */
[-CC-:B------:R-:W-:Y:S01]  /*0980*/  FFMA.RZ R11, R15, R17.reuse, R18.reuse ;  /* 0x000000110f0b7223 */ /* 0x180fe2000000c012 */
[----:B------:R-:W-:Y:S02]  /*0990*/  VIADD R16, R19, 0x20 ;  /* 0x0000002013107836 */ /* 0x000fe40000000000 */
[-CC-:B------:R-:W-:Y:S01]  /*09a0*/  FFMA.RM R14, R15, R17.reuse, R18.reuse ;  /* 0x000000110f0e7223 */ /* 0x180fe20000004012 */
[----:B------:R-:W-:Y:S02]  /*09b0*/  ISETP.NE.AND P2, PT, R19, RZ, PT ;  /* 0x000000ff1300720c */ /* 0x000fe40003f45270 */
[----:B------:R-:W-:Y:S01]  /*09c0*/  LOP3.LUT R13, R11, 0x7fffff, RZ, 0xc0, !PT ;  /* 0x007fffff0b0d7812 */ /* 0x000fe200078ec0ff */
[----:B------:R-:W-:Y:S01]  /*09d0*/  FFMA.RP R11, R15, R17, R18 ;  /* 0x000000110f0b7223 */ /* 0x000fe20000008012 */
[----:B------:R-:W-:Y:S02]  /*09e0*/  ISETP.NE.AND P1, PT, R19, RZ, PT ;  /* 0x000000ff1300720c */ /* 0x000fe40003f25270 */
[----:B------:R-:W-:-:S02]  /*09f0*/  LOP3.LUT R13, R13, 0x800000, RZ, 0xfc, !PT ;  /* 0x008000000d0d7812 */ /* 0x000fc400078efcff */
[----:B------:R-:W-:Y:S02]  /*0a00*/  IADD3 R15, PT, PT, -R19, RZ, RZ ;  /* 0x000000ff130f7210 */ /* 0x000fe40007ffe1ff */
[----:B------:R-:W-:Y:S02]  /*0a10*/  SHF.L.U32 R16, R13, R16, RZ ;  /* 0x000000100d107219 */ /* 0x000fe400000006ff */
[----:B------:R-:W-:Y:S02]  /*0a20*/  FSETP.NEU.FTZ.AND P0, PT, R11, R14, PT ;  /* 0x0000000e0b00720b */ /* 0x000fe40003f1d000 */
[----:B------:R-:W-:Y:S02]  /*0a30*/  SEL R14, R15, RZ, P2 ;  /* 0x000000ff0f0e7207 */ /* 0x000fe40001000000 */
[----:B------:R-:W-:Y:S02]  /*0a40*/  ISETP.NE.AND P1, PT, R16, RZ, P1 ;  /* 0x000000ff1000720c */ /* 0x000fe40000f25270 */
[----:B------:R-:W-:-:S02]  /*0a50*/  SHF.R.U32.HI R14, RZ, R14, R13 ;  /* 0x0000000eff0e7219 */ /* 0x000fc4000001160d */
[----:B------:R-:W-:Y:S02]  /*0a60*/  PLOP3.LUT P0, PT, P0, P1, PT, 0xf8, 0x8f ;  /* 0x00000000008f781c */ /* 0x000fe40000703f70 */
[----:B------:R-:W-:Y:S02]  /*0a70*/  SHF.R.U32.HI R16, RZ, 0x1, R14 ;  /* 0x00000001ff107819 */ /* 0x000fe4000001160e */
[----:B------:R-:W-:-:S04]  /*0a80*/  SEL R11, RZ, 0x1, !P0 ;  /* 0x00000001ff0b7807 */ /* 0x000fc80004000000 */
[----:B------:R-:W-:-:S04]  /*0a90*/  LOP3.LUT R11, R11, 0x1, R16, 0xf8, !PT ;  /* 0x000000010b0b7812 */ /* 0x000fc800078ef810 */
[----:B------:R-:W-:-:S05]  /*0aa0*/  LOP3.LUT R11, R11, R14, RZ, 0xc0, !PT ;  /* 0x0000000e0b0b7212 */ /* 0x000fca00078ec0ff */
[----:B------:R-:W-:-:S05]  /*0ab0*/  IMAD.IADD R11, R16, 0x1, R11 ;  /* 0x00000001100b7824 */ /* 0x000fca00078e020b */
[----:B------:R-:W-:Y:S01]  /*0ac0*/  LOP3.LUT R0, R11, R0, RZ, 0xfc, !PT ;  /* 0x000000000b007212 */ /* 0x000fe200078efcff */
[----:B------:R-:W-:Y:S06]  /*0ad0*/  BRA `(.L_x_33) ;  /* 0x0000000000107947 */ /* 0x000fec0003800000 */
.L_x_32:
[----:B------:R-:W-:-:S04]  /*0ae0*/  LOP3.LUT R0, R0, 0x80000000, RZ, 0xc0, !PT ;  /* 0x8000000000007812 */ /* 0x000fc800078ec0ff */
[----:B------:R-:W-:Y:S01]  /*0af0*/  LOP3.LUT R0, R0, 0x7f800000, RZ, 0xfc, !PT ;  /* 0x7f80000000007812 */ /* 0x000fe200078efcff */
[----:B------:R-:W-:Y:S06]  /*0b00*/  BRA `(.L_x_33) ;  /* 0x0000000000047947 */ /* 0x000fec0003800000 */
.L_x_31:
[----:B------:R-:W-:-:S07]  /*0b10*/  IMAD R0, R14, 0x800000, R0 ;  /* 0x008000000e007824 */ /* 0x000fce00078e0200 */
.L_x_33:
[----:B------:R-:W-:Y:S05]  /*0b20*/  BSYNC.RECONVERGENT B2 ;  /* 0x0000000000027941 */ /* 0x000fea0003800200 */
.L_x_30:
[----:B------:R-:W-:Y:S05]  /*0b30*/  BRA `(.L_x_34) ;  /* 0x0000000000207947 */ /* 0x000fea0003800000 */
.L_x_29:
[----:B------:R-:W-:-:S04]  /*0b40*/  LOP3.LUT R0, R15, 0x80000000, R0, 0x48, !PT ;  /* 0x800000000f007812 */ /* 0x000fc800078e4800 */
[----:B------:R-:W-:Y:S01]  /*0b50*/  LOP3.LUT R0, R0, 0x7f800000, RZ, 0xfc, !PT ;  /* 0x7f80000000007812 */ /* 0x000fe200078efcff */
[----:B------:R-:W-:Y:S06]  /*0b60*/  BRA `(.L_x_34) ;  /* 0x0000000000147947 */ /* 0x000fec0003800000 */
.L_x_28:
[----:B------:R-:W-:Y:S01]  /*0b70*/  LOP3.LUT R0, R15, 0x80000000, R0, 0x48, !PT ;  /* 0x800000000f007812 */ /* 0x000fe200078e4800 */
[----:B------:R-:W-:Y:S06]  /*0b80*/  BRA `(.L_x_34) ;  /* 0x00000000000c7947 */ /* 0x000fec0003800000 */
.L_x_27:
[----:B------:R-:W0:Y:S01]  /*0b90*/  MUFU.RSQ R0, -QNAN ;  /* 0xffc0000000007908 */ /* 0x000e220000001400 */
[----:B------:R-:W-:Y:S05]  /*0ba0*/  BRA `(.L_x_34) ;  /* 0x0000000000047947 */ /* 0x000fea0003800000 */
.L_x_26:
[----:B------:R-:W-:-:S07]  /*0bb0*/  FADD.FTZ R0, R0, R3 ;  /* 0x0000000300007221 */ /* 0x000fce0000010000 */
.L_x_34:
[----:B------:R-:W-:Y:S05]  /*0bc0*/  BSYNC.RECONVERGENT B1 ;  /* 0x0000000000017941 */ /* 0x000fea0003800200 */
.L_x_24:
[----:B------:R-:W-:-:S04]  /*0bd0*/  IMAD.MOV.U32 R13, RZ, RZ, 0x0 ;  /* 0x00000000ff0d7424 */ /* 0x000fc800078e00ff */
[----:B0-----:R-:W-:Y:S05]  /*0be0*/  RET.REL.NODEC R12 `(_Z12applyMask_v0PfS_ii) ;  /* 0xfffffff40c047950 */ /* 0x001fea0003c3ffff */
.L_x_35:
        /* <DEDUP_REMOVED lines=9> */
.L_x_144:


//--------------------- .text._Z14cannyEdge_v0_1PfS_S_iif --------------------------
	.section	.text._Z14cannyEdge_v0_1PfS_S_iif,"ax",@progbits
	.align	128
        .global         _Z14cannyEdge_v0_1PfS_S_iif
        .type           _Z14cannyEdge_v0_1PfS_S_iif,@function
        .size           _Z14cannyEdge_v0_1PfS_S_iif,(.L_x_156 - _Z14cannyEdge_v0_1PfS_S_iif)
        .other          _Z14cannyEdge_v0_1PfS_S_iif,@"STO_CUDA_ENTRY STV_DEFAULT"
_Z14cannyEdge_v0_1PfS_S_iif:
.text._Z14cannyEdge_v0_1PfS_S_iif:
[----:B------:R-:W-:Y:S01]  /*0000*/  LDC R1, c[0x0][0x37c] ;  /* 0x0000df00ff017b82 */ /* 0x000fe20000000800 */
[----:B------:R-:W0:Y:S07]  /*0010*/  S2R R2, SR_TID.Y ;  /* 0x0000000000027919 */ /* 0x000e2e0000002200 */
[----:B------:R-:W1:Y:S01]  /*0020*/  LDC R0, c[0x0][0x360] ;  /* 0x0000d800ff007b82 */ /* 0x000e620000000800 */
[----:B------:R-:W1:Y:S07]  /*0030*/  S2R R15, SR_TID.X ;  /* 0x00000000000f7919 */ /* 0x000e6e0000002100 */
[----:B------:R-:W0:Y:S08]  /*0040*/  S2UR UR5, SR_CTAID.Y ;  /* 0x00000000000579c3 */ /* 0x000e300000002600 */
[----:B------:R-:W0:Y:S08]  /*0050*/  LDC R3, c[0x0][0x364] ;  /* 0x0000d900ff037b82 */ /* 0x000e300000000800 */
[----:B------:R-:W1:Y:S08]  /*0060*/  S2UR UR4, SR_CTAID.X ;  /* 0x00000000000479c3 */ /* 0x000e700000002500 */
[----:B------:R-:W2:Y:S01]  /*0070*/  LDC.64 R4, c[0x0][0x398] ;  /* 0x0000e600ff047b82 */ /* 0x000ea20000000a00 */
[----:B0-----:R-:W-:-:S02]  /*0080*/  IMAD R2, R3, UR5, R2 ;  /* 0x0000000503027c24 */ /* 0x001fc4000f8e0202 */
[----:B-1----:R-:W-:-:S03]  /*0090*/  IMAD R15, R0, UR4, R15 ;  /* 0x00000004000f7c24 */ /* 0x002fc6000f8e020f */
[----:B--2---:R-:W-:-:S04]  /*00a0*/  ISETP.GE.AND P0, PT, R2, R5, PT ;  /* 0x000000050200720c */ /* 0x004fc80003f06270 */
[----:B------:R-:W-:-:S13]  /*00b0*/  ISETP.GE.OR P0, PT, R15, R4, P0 ;  /* 0x000000040f00720c */ /* 0x000fda0000706670 */
[----:B------:R-:W-:Y:S05]  /*00c0*/  @P0 EXIT ;  /* 0x000000000000094d */ /* 0x000fea0003800000 */
[----:B------:R-:W0:Y:S01]  /*00d0*/  LDC.64 R10, c[0x0][0x388] ;  /* 0x0000e200ff0a7b82 */ /* 0x000e220000000a00 */
[----:B------:R-:W1:Y:S01]  /*00e0*/  LDCU.64 UR4, c[0x0][0x358] ;  /* 0x00006b00ff0477ac */ /* 0x000e620008000a00 */
[----:B------:R-:W-:-:S06]  /*00f0*/  IMAD R3, R2, R4, R15 ;  /* 0x0000000402037224 */ /* 0x000fcc00078e020f */
[----:B------:R-:W2:Y:S01]  /*0100*/  LDC.64 R8, c[0x0][0x380] ;  /* 0x0000e000ff087b82 */ /* 0x000ea20000000a00 */
[----:B0-----:R-:W-:-:S06]  /*0110*/  IMAD.WIDE R10, R3, 0x4, R10 ;  /* 0x00000004030a7825 */ /* 0x001fcc00078e020a */
[----:B-1----:R-:W3:Y:S01]  /*0120*/  LDG.E R10, desc[UR4][R10.64] ;  /* 0x000000040a0a7981 */ /* 0x002ee2000c1e1900 */
[----:B--2---:R-:W-:-:S05]  /*0130*/  IMAD.WIDE R6, R3, 0x4, R8 ;  /* 0x0000000403067825 */ /* 0x004fca00078e0208 */
[----:B------:R0:W5:Y:S01]  /*0140*/  LDG.E R0, desc[UR4][R6.64] ;  /* 0x0000000406007981 */ /* 0x000162000c1e1900 */
[----:B------:R-:W-:Y:S01]  /*0150*/  UMOV UR6, 0xe9bba775 ;  /* 0xe9bba77500067882 */ /* 0x000fe20000000000 */
[----:B------:R-:W-:Y:S01]  /*0160*/  UMOV UR7, 0x4005fdbb ;  /* 0x4005fdbb00077882 */ /* 0x000fe20000000000 */
[----:B------:R-:W-:Y:S01]  /*0170*/  UMOV UR8, 0x54442d18 ;  /* 0x54442d1800087882 */ /* 0x000fe20000000000 */
[----:B------:R-:W-:Y:S01]  /*0180*/  UMOV UR9, 0x3fd921fb ;  /* 0x3fd921fb00097882 */ /* 0x000fe20000000000 */
[----:B------:R-:W-:Y:S01]  /*0190*/  BSSY.RECONVERGENT B0, `(.L_x_36) ;  /* 0x0000050000007945 */ /* 0x000fe20003800200 */
[----:B---3--:R-:W1:Y:S02]  /*01a0*/  F2F.F64.F32 R12, R10 ;  /* 0x0000000a000c7310 */ /* 0x008e640000201800 */
[C---:B-1----:R-:W-:Y:S02]  /*01b0*/  DSETP.GT.AND P0, PT, R12.reuse, UR6, PT ;  /* 0x000000060c007e2a */ /* 0x042fe4000bf04000 */
[----:B------:R-:W-:-:S14]  /*01c0*/  DSETP.GEU.AND P1, PT, R12, UR8, PT ;  /* 0x000000080c007e2a */ /* 0x000fdc000bf2e000 */
[----:B0-----:R-:W-:Y:S05]  /*01d0*/  @!P0 BRA P1, `(.L_x_37) ;  /* 0x0000000000388947 */ /* 0x001fea0000800000 */
[----:B------:R-:W-:Y:S01]  /*01e0*/  ISETP.GE.AND P0, PT, R15, 0x1, PT ;  /* 0x000000010f00780c */ /* 0x000fe20003f06270 */
[----:B------:R-:W-:Y:S01]  /*01f0*/  VIADD R4, R4, 0xffffffff ;  /* 0xffffffff04047836 */ /* 0x000fe20000000000 */
[----:B------:R-:W-:Y:S01]  /*0200*/  BSSY.RECONVERGENT B1, `(.L_x_38) ;  /* 0x0000006000017945 */ /* 0x000fe20003800200 */
[----:B------:R-:W-:-:S03]  /*0210*/  IMAD.MOV.U32 R10, RZ, RZ, 0x3f800000 ;  /* 0x3f800000ff0a7424 */ /* 0x000fc600078e00ff */
[----:B------:R-:W-:-:S07]  /*0220*/  ISETP.GE.AND P1, PT, R15, R4, PT ;  /* 0x000000040f00720c */ /* 0x000fce0003f26270 */
[----:B------:R-:W-:Y:S06]  /*0230*/  @!P0 BRA `(.L_x_39) ;  /* 0x0000000000088947 */ /* 0x000fec0003800000 */
[----:B------:R-:W2:Y:S02]  /*0240*/  LDG.E R5, desc[UR4][R6.64+-0x4] ;  /* 0xfffffc0406057981 */ /* 0x000ea4000c1e1900 */
[----:B--2--5:R-:W-:-:S07]  /*0250*/  FSET.BF.LEU.AND R10, R5, R0, PT ;  /* 0x00000000050a720a */ /* 0x024fce000380b000 */
.L_x_39:
[----:B------:R-:W-:Y:S05]  /*0260*/  BSYNC.RECONVERGENT B1 ;  /* 0x0000000000017941 */ /* 0x000fea0003800200 */
.L_x_38:
[----:B------:R-:W-:Y:S05]  /*0270*/  @P1 BRA `(.L_x_40) ;  /* 0x0000000400041947 */ /* 0x000fea0003800000 */
[----:B------:R-:W2:Y:S02]  /*0280*/  LDG.E R7, desc[UR4][R6.64+0x4] ;  /* 0x0000040406077981 */ /* 0x000ea4000c1e1900 */
[----:B--2--5:R-:W-:-:S04]  /*0290*/  FSETP.GT.AND P0, PT, R7, R0, PT ;  /* 0x000000000700720b */ /* 0x024fc80003f04000 */
[----:B------:R-:W-:Y:S01]  /*02a0*/  FSEL R10, R10, RZ, !P0 ;  /* 0x000000ff0a0a7208 */ /* 0x000fe20004000000 */
[----:B------:R-:W-:Y:S08]  /*02b0*/  BRA `(.L_x_40) ;  /* 0x0000000000f47947 */ /* 0x000ff00003800000 */
.L_x_37:
[----:B------:R-:W-:Y:S01]  /*02c0*/  UMOV UR6, 0x7f3321d2 ;  /* 0x7f3321d200067882 */ /* 0x000fe20000000000 */
[----:B------:R-:W-:Y:S02]  /*02d0*/  UMOV UR7, 0x3ff2d97c ;  /* 0x3ff2d97c00077882 */ /* 0x000fe40000000000 */
[----:B------:R-:W-:-:S14]  /*02e0*/  DSETP.GEU.AND P0, PT, R12, UR6, PT ;  /* 0x000000060c007e2a */ /* 0x000fdc000bf0e000 */
[----:B------:R-:W-:Y:S05]  /*02f0*/  @P0 BRA `(.L_x_41) ;  /* 0x0000000000540947 */ /* 0x000fea0003800000 */
[----:B------:R-:W-:-:S04]  /*0300*/  ISETP.GE.AND P0, PT, R15, 0x1, PT ;  /* 0x000000010f00780c */ /* 0x000fc80003f06270 */
[----:B------:R-:W-:-:S13]  /*0310*/  ISETP.EQ.OR P0, PT, R2, RZ, !P0 ;  /* 0x000000ff0200720c */ /* 0x000fda0004702670 */
[----:B------:R-:W-:-:S03]  /*0320*/  @!P0 IMAD.WIDE R8, R4, 0x4, RZ ;  /* 0x0000000404088825 */ /* 0x000fc600078e02ff */
[----:B------:R-:W-:Y:S02]  /*0330*/  @!P0 LOP3.LUT R11, R8, 0xfffffffc, RZ, 0x3c, !PT ;  /* 0xfffffffc080b8812 */ /* 0x000fe400078e3cff */
[----:B------:R-:W-:Y:S02]  /*0340*/  @!P0 LOP3.LUT R9, RZ, R9, RZ, 0x33, !PT ;  /* 0x00000009ff098212 */ /* 0x000fe400078e33ff */
[----:B------:R-:W-:-:S05]  /*0350*/  @!P0 IADD3 R8, P1, PT, R6, R11, RZ ;  /* 0x0000000b06088210 */ /* 0x000fca0007f3e0ff */
[----:B------:R-:W-:-:S06]  /*0360*/  @!P0 IMAD.X R9, R7, 0x1, R9, P1 ;  /* 0x0000000107098824 */ /* 0x000fcc00008e0609 */
[----:B------:R-:W2:Y:S01]  /*0370*/  @!P0 LDG.E R9, desc[UR4][R8.64] ;  /* 0x0000000408098981 */ /* 0x000ea2000c1e1900 */
[----:B------:R-:W-:Y:S02]  /*0380*/  VIADD R10, R4, 0xffffffff ;  /* 0xffffffff040a7836 */ /* 0x000fe40000000000 */
[----:B------:R-:W-:-:S03]  /*0390*/  VIADD R5, R5, 0xffffffff ;  /* 0xffffffff05057836 */ /* 0x000fc60000000000 */
[----:B------:R-:W-:Y:S01]  /*03a0*/  ISETP.GE.AND P1, PT, R15, R10, PT ;  /* 0x0000000a0f00720c */ /* 0x000fe20003f26270 */
[----:B------:R-:W-:-:S03]  /*03b0*/  IMAD.MOV.U32 R10, RZ, RZ, 0x3f800000 ;  /* 0x3f800000ff0a7424 */ /* 0x000fc600078e00ff */
[----:B------:R-:W-:Y:S02]  /*03c0*/  ISETP.GE.U32.OR P1, PT, R2, R5, P1 ;  /* 0x000000050200720c */ /* 0x000fe40000f26470 */
[----:B--2--5:R-:W-:-:S11]  /*03d0*/  @!P0 FSET.BF.LEU.AND R10, R9, R0, PT ;  /* 0x00000000090a820a */ /* 0x024fd6000380b000 */
[----:B------:R-:W-:Y:S05]  /*03e0*/  @P1 BRA `(.L_x_40) ;  /* 0x0000000000a81947 */ /* 0x000fea0003800000 */
[----:B------:R-:W-:-:S04]  /*03f0*/  VIADD R5, R4, 0x1 ;  /* 0x0000000104057836 */ /* 0x000fc80000000000 */
[----:B------:R-:W-:-:S06]  /*0400*/  IMAD.WIDE R6, R5, 0x4, R6 ;  /* 0x0000000405067825 */ /* 0x000fcc00078e0206 */
[----:B------:R-:W2:Y:S02]  /*0410*/  LDG.E R7, desc[UR4][R6.64] ;  /* 0x0000000406077981 */ /* 0x000ea4000c1e1900 */
[----:B--2---:R-:W-:-:S04]  /*0420*/  FSETP.GT.AND P0, PT, R7, R0, PT ;  /* 0x000000000700720b */ /* 0x004fc80003f04000 */
[----:B------:R-:W-:Y:S01]  /*0430*/  FSEL R10, R10, RZ, !P0 ;  /* 0x000000ff0a0a7208 */ /* 0x000fe20004000000 */
[----:B------:R-:W-:Y:S08]  /*0440*/  BRA `(.L_x_40) ;  /* 0x0000000000907947 */ /* 0x000ff00003800000 */
.L_x_41:
[----:B------:R-:W-:Y:S01]  /*0450*/  UMOV UR6, 0x2955385e ;  /* 0x2955385e00067882 */ /* 0x000fe20000000000 */
[----:B------:R-:W-:Y:S02]  /*0460*/  UMOV UR7, 0x3fff6a7a ;  /* 0x3fff6a7a00077882 */ /* 0x000fe40000000000 */
[----:B------:R-:W-:-:S14]  /*0470*/  DSETP.GEU.AND P0, PT, R12, UR6, PT ;  /* 0x000000060c007e2a */ /* 0x000fdc000bf0e000 */
[----:B------:R-:W-:Y:S05]  /*0480*/  @P0 BRA `(.L_x_42) ;  /* 0x0000000000440947 */ /* 0x000fea0003800000 */
[----:B------:R-:W-:Y:S01]  /*0490*/  ISETP.NE.AND P0, PT, R2, RZ, PT ;  /* 0x000000ff0200720c */ /* 0x000fe20003f05270 */
[----:B------:R-:W-:Y:S01]  /*04a0*/  VIADD R5, R5, 0xffffffff ;  /* 0xffffffff05057836 */ /* 0x000fe20000000000 */
[----:B------:R-:W-:Y:S01]  /*04b0*/  BSSY.RECONVERGENT B1, `(.L_x_43) ;  /* 0x0000008000017945 */ /* 0x000fe20003800200 */
[----:B------:R-:W-:-:S03]  /*04c0*/  IMAD.MOV.U32 R10, RZ, RZ, 0x3f800000 ;  /* 0x3f800000ff0a7424 */ /* 0x000fc600078e00ff */
[----:B------:R-:W-:-:S07]  /*04d0*/  ISETP.GE.U32.AND P1, PT, R2, R5, PT ;  /* 0x000000050200720c */ /* 0x000fce0003f26070 */
[----:B------:R-:W-:Y:S06]  /*04e0*/  @!P0 BRA `(.L_x_44) ;  /* 0x0000000000108947 */ /* 0x000fec0003800000 */
[----:B------:R-:W-:-:S04]  /*04f0*/  IMAD.IADD R5, R3, 0x1, -R4 ;  /* 0x0000000103057824 */ /* 0x000fc800078e0a04 */
[----:B------:R-:W-:-:S06]  /*0500*/  IMAD.WIDE R8, R5, 0x4, R8 ;  /* 0x0000000405087825 */ /* 0x000fcc00078e0208 */
[----:B------:R-:W2:Y:S02]  /*0510*/  LDG.E R9, desc[UR4][R8.64] ;  /* 0x0000000408097981 */ /* 0x000ea4000c1e1900 */
[----:B--2--5:R-:W-:-:S07]  /*0520*/  FSET.BF.LEU.AND R10, R9, R0, PT ;  /* 0x00000000090a720a */ /* 0x024fce000380b000 */
.L_x_44:
[----:B------:R-:W-:Y:S05]  /*0530*/  BSYNC.RECONVERGENT B1 ;  /* 0x0000000000017941 */ /* 0x000fea0003800200 */
.L_x_43:
[----:B------:R-:W-:Y:S05]  /*0540*/  @P1 BRA `(.L_x_40) ;  /* 0x0000000000501947 */ /* 0x000fea0003800000 */
[----:B------:R-:W-:-:S06]  /*0550*/  IMAD.WIDE R4, R4, 0x4, R6 ;  /* 0x0000000404047825 */ /* 0x000fcc00078e0206 */
[----:B------:R-:W2:Y:S02]  /*0560*/  LDG.E R5, desc[UR4][R4.64] ;  /* 0x0000000404057981 */ /* 0x000ea4000c1e1900 */
[----:B--2--5:R-:W-:-:S04]  /*0570*/  FSETP.GT.AND P0, PT, R5, R0, PT ;  /* 0x000000000500720b */ /* 0x024fc80003f04000 */
[----:B------:R-:W-:Y:S01]  /*0580*/  FSEL R10, R10, RZ, !P0 ;  /* 0x000000ff0a0a7208 */ /* 0x000fe20004000000 */
[----:B------:R-:W-:Y:S08]  /*0590*/  BRA `(.L_x_40) ;  /* 0x00000000003c7947 */ /* 0x000ff00003800000 */
.L_x_42:
[----:B------:R-:W-:Y:S02]  /*05a0*/  VIADD R10, R4, 0xffffffff ;  /* 0xffffffff040a7836 */ /* 0x000fe40000000000 */
[----:B------:R-:W-:-:S03]  /*05b0*/  VIADD R5, R5, 0xffffffff ;  /* 0xffffffff05057836 */ /* 0x000fc60000000000 */
[C---:B------:R-:W-:Y:S02]  /*05c0*/  ISETP.GE.AND P0, PT, R15.reuse, R10, PT ;  /* 0x0000000a0f00720c */ /* 0x040fe40003f06270 */
[C---:B------:R-:W-:Y:S02]  /*05d0*/  ISETP.GE.U32.AND P1, PT, R2.reuse, R5, PT ;  /* 0x000000050200720c */ /* 0x040fe40003f26070 */
[----:B------:R-:W-:Y:S02]  /*05e0*/  ISETP.EQ.OR P0, PT, R2, RZ, P0 ;  /* 0x000000ff0200720c */ /* 0x000fe40000702670 */
[----:B------:R-:W-:-:S11]  /*05f0*/  ISETP.LT.OR P1, PT, R15, 0x1, P1 ;  /* 0x000000010f00780c */ /* 0x000fd60000f21670 */
[----:B------:R-:W-:Y:S02]  /*0600*/  @!P0 IMAD.IADD R5, R3, 0x1, -R4 ;  /* 0x0000000103058824 */ /* 0x000fe400078e0a04 */
[----:B------:R-:W-:-:S04]  /*0610*/  @!P1 IMAD.WIDE R6, R10, 0x4, R6 ;  /* 0x000000040a069825 */ /* 0x000fc800078e0206 */
[----:B------:R-:W-:Y:S02]  /*0620*/  @!P0 IMAD.WIDE R8, R5, 0x4, R8 ;  /* 0x0000000405088825 */ /* 0x000fe400078e0208 */
[----:B------:R-:W2:Y:S04]  /*0630*/  @!P1 LDG.E R7, desc[UR4][R6.64] ;  /* 0x0000000406079981 */ /* 0x000ea8000c1e1900 */
[----:B------:R-:W3:Y:S01]  /*0640*/  @!P0 LDG.E R9, desc[UR4][R8.64+0x4] ;  /* 0x0000040408098981 */ /* 0x000ee2000c1e1900 */
[----:B------:R-:W-:Y:S01]  /*0650*/  IMAD.MOV.U32 R10, RZ, RZ, 0x3f800000 ;  /* 0x3f800000ff0a7424 */ /* 0x000fe200078e00ff */
[-C--:B--2--5:R-:W-:Y:S02]  /*0660*/  @!P1 FSETP.GT.AND P2, PT, R7, R0.reuse, PT ;  /* 0x000000000700920b */ /* 0x0a4fe40003f44000 */
[----:B---3--:R-:W-:-:S04]  /*0670*/  @!P0 FSET.BF.LEU.AND R10, R9, R0, PT ;  /* 0x00000000090a820a */ /* 0x008fc8000380b000 */
[----:B------:R-:W-:-:S07]  /*0680*/  @!P1 FSEL R10, R10, RZ, !P2 ;  /* 0x000000ff0a0a9208 */ /* 0x000fce0005000000 */
.L_x_40:
[----:B------:R-:W-:Y:S05]  /*0690*/  BSYNC.RECONVERGENT B0 ;  /* 0x0000000000007941 */ /* 0x000fea0003800200 */
.L_x_36:
[----:B------:R-:W0:Y:S01]  /*06a0*/  LDC.64 R4, c[0x0][0x390] ;  /* 0x0000e400ff047b82 */ /* 0x000e220000000a00 */
[----:B------:R-:W1:Y:S02]  /*06b0*/  LDCU UR6, c[0x0][0x3a0] ;  /* 0x00007400ff0677ac */ /* 0x000e640008000800 */
[----:B-1---5:R-:W-:Y:S01]  /*06c0*/  FSETP.GEU.AND P0, PT, R0, UR6, PT ;  /* 0x0000000600007c0b */ /* 0x022fe2000bf0e000 */
[----:B0-----:R-:W-:-:S03]  /*06d0*/  IMAD.WIDE R2, R3, 0x4, R4 ;  /* 0x0000000403027825 */ /* 0x001fc600078e0204 */
[----:B------:R-:W-:-:S05]  /*06e0*/  FSEL R5, R10, RZ, P0 ;  /* 0x000000ff0a057208 */ /* 0x000fca0000000000 */
[----:B------:R-:W-:Y:S01]  /*06f0*/  STG.E desc[UR4][R2.64], R5 ;  /* 0x0000000502007986 */ /* 0x000fe2000c101904 */
[----:B------:R-:W-:Y:S05]  /*0700*/  EXIT ;  /* 0x000000000000794d */ /* 0x000fea0003800000 */
.L_x_45:
        /* <DEDUP_REMOVED lines=15> */
.L_x_156:


//--------------------- .text._Z14cannyEdge_v2_1P6float2Pfiif --------------------------
	.section	.text._Z14cannyEdge_v2_1P6float2Pfiif,"ax",@progbits
	.align	128
        .global         _Z14cannyEdge_v2_1P6float2Pfiif
        .type           _Z14cannyEdge_v2_1P6float2Pfiif,@function
        .size           _Z14cannyEdge_v2_1P6float2Pfiif,(.L_x_145 - _Z14cannyEdge_v2_1P6float2Pfiif)
        .other          _Z14cannyEdge_v2_1P6float2Pfiif,@"STO_CUDA_ENTRY STV_DEFAULT"
_Z14cannyEdge_v2_1P6float2Pfiif:
.text._Z14cannyEdge_v2_1P6float2Pfiif:
        /* <DEDUP_REMOVED lines=15> */
[----:B------:R-:W-:-:S04]  /*00f0*/  IMAD R3, R0, R8, R15 ;  /* 0x0000000800037224 */ /* 0x000fc800078e020f */
[----:B0-----:R-:W-:-:S05]  /*0100*/  IMAD.WIDE R6, R3, 0x8, R10 ;  /* 0x0000000803067825 */ /* 0x001fca00078e020a */
[----:B-1----:R-:W2:Y:S01]  /*0110*/  LDG.E.64 R4, desc[UR4][R6.64] ;  /* 0x0000000406047981 */ /* 0x002ea2000c1e1b00 */
[----:B------:R-:W-:Y:S01]  /*0120*/  UMOV UR6, 0xe9bba775 ;  /* 0xe9bba77500067882 */ /* 0x000fe20000000000 */
[----:B------:R-:W-:Y:S01]  /*0130*/  UMOV UR7, 0x4005fdbb ;  /* 0x4005fdbb00077882 */ /* 0x000fe20000000000 */
[----:B------:R-:W-:Y:S01]  /*0140*/  UMOV UR8, 0x54442d18 ;  /* 0x54442d1800087882 */ /* 0x000fe20000000000 */
[----:B------:R-:W-:Y:S01]  /*0150*/  UMOV UR9, 0x3fd921fb ;  /* 0x3fd921fb00097882 */ /* 0x000fe20000000000 */
[----:B------:R-:W-:Y:S01]  /*0160*/  BSSY.RECONVERGENT B0, `(.L_x_46) ;  /* 0x0000050000007945 */ /* 0x000fe20003800200 */
[----:B--2---:R-:W0:Y:S02]  /*0170*/  F2F.F64.F32 R12, R5 ;  /* 0x00000005000c7310 */ /* 0x004e240000201800 */
[C---:B0-----:R-:W-:Y:S02]  /*0180*/  DSETP.GT.AND P0, PT, R12.reuse, UR6, PT ;  /* 0x000000060c007e2a */ /* 0x041fe4000bf04000 */
[----:B------:R-:W-:-:S14]  /*0190*/  DSETP.GEU.AND P1, PT, R12, UR8, PT ;  /* 0x000000080c007e2a */ /* 0x000fdc000bf2e000 */
[----:B------:R-:W-:Y:S05]  /*01a0*/  @!P0 BRA P1, `(.L_x_47) ;  /* 0x0000000000388947 */ /* 0x000fea0000800000 */
[----:B------:R-:W-:Y:S01]  /*01b0*/  ISETP.GE.AND P0, PT, R15, 0x1, PT ;  /* 0x000000010f00780c */ /* 0x000fe20003f06270 */
[----:B------:R-:W-:Y:S01]  /*01c0*/  VIADD R8, R8, 0xffffffff ;  /* 0xffffffff08087836 */ /* 0x000fe20000000000 */
[----:B------:R-:W-:Y:S01]  /*01d0*/  BSSY.RECONVERGENT B1, `(.L_x_48) ;  /* 0x0000006000017945 */ /* 0x000fe20003800200 */
[----:B------:R-:W-:-:S03]  /*01e0*/  IMAD.MOV.U32 R2, RZ, RZ, 0x3f800000 ;  /* 0x3f800000ff027424 */ /* 0x000fc600078e00ff */
[----:B------:R-:W-:-:S07]  /*01f0*/  ISETP.GE.AND P1, PT, R15, R8, PT ;  /* 0x000000080f00720c */ /* 0x000fce0003f26270 */
[----:B------:R-:W-:Y:S06]  /*0200*/  @!P0 BRA `(.L_x_49) ;  /* 0x0000000000088947 */ /* 0x000fec0003800000 */
[----:B------:R-:W2:Y:S02]  /*0210*/  LDG.E R5, desc[UR4][R6.64+-0x8] ;  /* 0xfffff80406057981 */ /* 0x000ea4000c1e1900 */
[----:B--2---:R-:W-:-:S07]  /*0220*/  FSET.BF.LEU.AND R2, R5, R4, PT ;  /* 0x000000040502720a */ /* 0x004fce000380b000 */
.L_x_49:
[----:B------:R-:W-:Y:S05]  /*0230*/  BSYNC.RECONVERGENT B1 ;  /* 0x0000000000017941 */ /* 0x000fea0003800200 */
.L_x_48:
[----:B------:R-:W-:Y:S05]  /*0240*/  @P1 BRA `(.L_x_50) ;  /* 0x0000000400041947 */ /* 0x000fea0003800000 */
[----:B------:R-:W2:Y:S02]  /*0250*/  LDG.E R7, desc[UR4][R6.64+0x8] ;  /* 0x0000080406077981 */ /* 0x000ea4000c1e1900 */
[----:B--2---:R-:W-:-:S04]  /*0260*/  FSETP.GT.AND P0, PT, R7, R4, PT ;  /* 0x000000040700720b */ /* 0x004fc80003f04000 */
[----:B------:R-:W-:Y:S01]  /*0270*/  FSEL R2, R2, RZ, !P0 ;  /* 0x000000ff02027208 */ /* 0x000fe20004000000 */
[----:B------:R-:W-:Y:S08]  /*0280*/  BRA `(.L_x_50) ;  /* 0x0000000000f47947 */ /* 0x000ff00003800000 */
.L_x_47:
        /* <DEDUP_REMOVED lines=17> */
[----:B--2---:R-:W-:-:S11]  /*03a0*/  @!P0 FSET.BF.LEU.AND R2, R11, R4, PT ;  /* 0x000000040b02820a */ /* 0x004fd6000380b000 */
[----:B------:R-:W-:Y:S05]  /*03b0*/  @P1 BRA `(.L_x_50) ;  /* 0x0000000000a81947 */ /* 0x000fea0003800000 */
[----:B------:R-:W-:-:S04]  /*03c0*/  VIADD R5, R8, 0x1 ;  /* 0x0000000108057836 */ /* 0x000fc80000000000 */
[----:B------:R-:W-:-:S06]  /*03d0*/  IMAD.WIDE R6, R5, 0x8, R6 ;  /* 0x0000000805067825 */ /* 0x000fcc00078e0206 */
[----:B------:R-:W2:Y:S02]  /*03e0*/  LDG.E R7, desc[UR4][R6.64] ;  /* 0x0000000406077981 */ /* 0x000ea4000c1e1900 */
[----:B--2---:R-:W-:-:S04]  /*03f0*/  FSETP.GT.AND P0, PT, R7, R4, PT ;  /* 0x000000040700720b */ /* 0x004fc80003f04000 */
[----:B------:R-:W-:Y:S01]  /*0400*/  FSEL R2, R2, RZ, !P0 ;  /* 0x000000ff02027208 */ /* 0x000fe20004000000 */
[----:B------:R-:W-:Y:S08]  /*0410*/  BRA `(.L_x_50) ;  /* 0x0000000000907947 */ /* 0x000ff00003800000 */
.L_x_51:
        /* <DEDUP_REMOVED lines=13> */
[----:B--2---:R-:W-:-:S07]  /*04f0*/  FSET.BF.LEU.AND R2, R11, R4, PT ;  /* 0x000000040b02720a */ /* 0x004fce000380b000 */
.L_x_54:
[----:B------:R-:W-:Y:S05]  /*0500*/  BSYNC.RECONVERGENT B1 ;  /* 0x0000000000017941 */ /* 0x000fea0003800200 */
.L_x_53:
[----:B------:R-:W-:Y:S05]  /*0510*/  @P1 BRA `(.L_x_50) ;  /* 0x0000000000501947 */ /* 0x000fea0003800000 */
[----:B------:R-:W-:-:S06]  /*0520*/  IMAD.WIDE R6, R8, 0x8, R6 ;  /* 0x0000000808067825 */ /* 0x000fcc00078e0206 */
[----:B------:R-:W2:Y:S02]  /*0530*/  LDG.E R7, desc[UR4][R6.64] ;  /* 0x0000000406077981 */ /* 0x000ea4000c1e1900 */
[----:B--2---:R-:W-:-:S04]  /*0540*/  FSETP.GT.AND P0, PT, R7, R4, PT ;  /* 0x000000040700720b */ /* 0x004fc80003f04000 */
[----:B------:R-:W-:Y:S01]  /*0550*/  FSEL R2, R2, RZ, !P0 ;  /* 0x000000ff02027208 */ /* 0x000fe20004000000 */
[----:B------:R-:W-:Y:S08]  /*0560*/  BRA `(.L_x_50) ;  /* 0x00000000003c7947 */ /* 0x000ff00003800000 */
.L_x_52:
        /* <DEDUP_REMOVED lines=12> */
[-C--:B--2---:R-:W-:Y:S02]  /*0630*/  @!P1 FSETP.GT.AND P2, PT, R7, R4.reuse, PT ;  /* 0x000000040700920b */ /* 0x084fe40003f44000 */
[----:B---3--:R-:W-:-:S04]  /*0640*/  @!P0 FSET.BF.LEU.AND R2, R11, R4, PT ;  /* 0x000000040b02820a */ /* 0x008fc8000380b000 */
[----:B------:R-:W-:-:S07]  /*0650*/  @!P1 FSEL R2, R2, RZ, !P2 ;  /* 0x000000ff02029208 */ /* 0x000fce0005000000 */
.L_x_50:
[----:B------:R-:W-:Y:S05]  /*0660*/  BSYNC.RECONVERGENT B0 ;  /* 0x0000000000007941 */ /* 0x000fea0003800200 */
.L_x_46:
[----:B------:R-:W0:Y:S01]  /*0670*/  LDCU UR6, c[0x0][0x398] ;  /* 0x00007300ff0677ac */ /* 0x000e220008000800 */
[----:B------:R-:W-:Y:S01]  /*0680*/  MOV R0, 0x6b0 ;  /* 0x000006b000007802 */ /* 0x000fe20000000f00 */
[----:B0-----:R-:W0:Y:S06]  /*0690*/  F2F.F64.F32 R6, UR6 ;  /* 0x0000000600067d10 */ /* 0x001e2c0008201800 */
[----:B0-----:R-:W-:Y:S05]  /*06a0*/  CALL.REL.NOINC `($_Z14cannyEdge_v2_1P6float2Pfiif$__internal_accurate_pow) ;  /* 0x0000000000647944 */ /* 0x001fea0003c00000 */
[----:B------:R-:W0:Y:S01]  /*06b0*/  LDC R0, c[0x0][0x398] ;  /* 0x0000e600ff007b82 */ /* 0x000e220000000800 */
[----:B------:R-:W-:Y:S01]  /*06c0*/  DADD R8, R6, 2 ;  /* 0x4000000006087429 */ /* 0x000fe20000000000 */
[----:B------:R-:W1:Y:S06]  /*06d0*/  F2F.F64.F32 R4, R4 ;  /* 0x0000000400047310 */ /* 0x000e6c0000201800 */
[----:B------:R-:W2:Y:S03]  /*06e0*/  LDC.64 R10, c[0x0][0x388] ;  /* 0x0000e200ff0a7b82 */ /* 0x000ea60000000a00 */
[----:B------:R-:W-:Y:S01]  /*06f0*/  LOP3.LUT R8, R9, 0x7ff00000, RZ, 0xc0, !PT ;  /* 0x7ff0000009087812 */ /* 0x000fe200078ec0ff */
[----:B------:R-:W-:-:S03]  /*0700*/  IMAD.MOV.U32 R9, RZ, RZ, R13 ;  /* 0x000000ffff097224 */ /* 0x000fc600078e000d */
[----:B------:R-:W-:Y:S01]  /*0710*/  ISETP.NE.AND P2, PT, R8, 0x7ff00000, PT ;  /* 0x7ff000000800780c */ /* 0x000fe20003f45270 */
[----:B------:R-:W-:Y:S01]  /*0720*/  IMAD.MOV.U32 R8, RZ, RZ, R12 ;  /* 0x000000ffff087224 */ /* 0x000fe200078e000c */
[C---:B0-----:R-:W-:Y:S02]  /*0730*/  FSETP.NEU.AND P1, PT, R0.reuse, RZ, PT ;  /* 0x000000ff0000720b */ /* 0x041fe40003f2d000 */
[----:B------:R-:W-:-:S11]  /*0740*/  FSETP.NEU.AND P0, PT, R0, 1, PT ;  /* 0x3f8000000000780b */ /* 0x000fd60003f0d000 */
[----:B------:R-:W-:Y:S01]  /*0750*/  @!P1 CS2R R8, SRZ ;  /* 0x0000000000089805 */ /* 0x000fe2000001ff00 */
[----:B-12---:R-:W-:Y:S06]  /*0760*/  @P2 BRA `(.L_x_55) ;  /* 0x0000000000182947 */ /* 0x006fec0003800000 */
[----:B------:R-:W-:-:S13]  /*0770*/  FSETP.NAN.AND P1, PT, R0, R0, PT ;  /* 0x000000000000720b */ /* 0x000fda0003f28000 */
[----:B------:R-:W-:Y:S01]  /*0780*/  @P1 DADD R8, R6, 2 ;  /* 0x4000000006081429 */ /* 0x000fe20000000000 */
[----:B------:R-:W-:Y:S10]  /*0790*/  @P1 BRA `(.L_x_55) ;  /* 0x00000000000c1947 */ /* 0x000ff40003800000 */
[----:B------:R-:W-:-:S14]  /*07a0*/  DSETP.NEU.AND P1, PT, |R6|, +INF , PT ;  /* 0x7ff000000600742a */ /* 0x000fdc0003f2d200 */
[----:B------:R-:W-:Y:S02]  /*07b0*/  @!P1 IMAD.MOV.U32 R8, RZ, RZ, 0x0 ;  /* 0x00000000ff089424 */ /* 0x000fe400078e00ff */
[----:B------:R-:W-:-:S07]  /*07c0*/  @!P1 IMAD.MOV.U32 R9, RZ, RZ, 0x7ff00000 ;  /* 0x7ff00000ff099424 */ /* 0x000fce00078e00ff */
.L_x_55:
[----:B------:R-:W-:Y:S02]  /*07d0*/  FSEL R6, R8, RZ, P0 ;  /* 0x000000ff08067208 */ /* 0x000fe40000000000 */
[----:B------:R-:W-:-:S06]  /*07e0*/  FSEL R7, R9, 1.875, P0 ;  /* 0x3ff0000009077808 */ /* 0x000fcc0000000000 */
[----:B------:R-:W-:Y:S01]  /*07f0*/  DSETP.GT.AND P0, PT, R6, R4, PT ;  /* 0x000000040600722a */ /* 0x000fe20003f04000 */
[----:B------:R-:W-:-:S05]  /*0800*/  IMAD.WIDE R4, R3, 0x4, R10 ;  /* 0x0000000403047825 */ /* 0x000fca00078e020a */
[----:B------:R-:W-:-:S05]  /*0810*/  FSEL R3, R2, RZ, !P0 ;  /* 0x000000ff02037208 */ /* 0x000fca0004000000 */
[----:B------:R-:W-:Y:S01]  /*0820*/  STG.E desc[UR4][R4.64], R3 ;  /* 0x0000000304007986 */ /* 0x000fe2000c101904 */
[----:B------:R-:W-:Y:S05]  /*0830*/  EXIT ;  /* 0x000000000000794d */ /* 0x000fea0003800000 */
        .type           $_Z14cannyEdge_v2_1P6float2Pfiif$__internal_accurate_pow,@function
        .size           $_Z14cannyEdge_v2_1P6float2Pfiif$__internal_accurate_pow,(.L_x_145 - $_Z14cannyEdge_v2_1P6float2Pfiif$__internal_accurate_pow)
$_Z14cannyEdge_v2_1P6float2Pfiif$__internal_accurate_pow:
[----:B------:R-:W-:Y:S01]  /*0840*/  DADD R8, -RZ, |R6| ;  /* 0x00000000ff087229 */ /* 0x000fe20000000506 */
[----:B------:R-:W-:Y:S01]  /*0850*/  IMAD.MOV.U32 R16, RZ, RZ, RZ ;  /* 0x000000ffff107224 */ /* 0x000fe200078e00ff */
[----:B------:R-:W-:Y:S01]  /*0860*/  UMOV UR6, 0x7d2cafe2 ;  /* 0x7d2cafe200067882 */ /* 0x000fe20000000000 */
[----:B------:R-:W-:Y:S01]  /*0870*/  IMAD.MOV.U32 R22, RZ, RZ, 0x41ad3b5a ;  /* 0x41ad3b5aff167424 */ /* 0x000fe200078e00ff */
[----:B------:R-:W-:Y:S01]  /*0880*/  UMOV UR7, 0x3eb0f5ff ;  /* 0x3eb0f5ff00077882 */ /* 0x000fe20000000000 */
[----:B------:R-:W-:Y:S01]  /*0890*/  IMAD.MOV.U32 R23, RZ, RZ, 0x3ed0f5d2 ;  /* 0x3ed0f5d2ff177424 */ /* 0x000fe200078e00ff */
[----:B------:R-:W-:Y:S01]  /*08a0*/  UMOV UR8, 0x3b39803f ;  /* 0x3b39803f00087882 */ /* 0x000fe20000000000 */
[----:B------:R-:W-:-:S03]  /*08b0*/  UMOV UR9, 0x3c7abc9e ;  /* 0x3c7abc9e00097882 */ /* 0x000fc60000000000 */
[----:B------:R-:W-:Y:S01]  /*08c0*/  ISETP.GT.U32.AND P0, PT, R9, 0xfffff, PT ;  /* 0x000fffff0900780c */ /* 0x000fe20003f04070 */
[----:B------:R-:W-:-:S12]  /*08d0*/  IMAD.MOV.U32 R5, RZ, RZ, R9 ;  /* 0x000000ffff057224 */ /* 0x000fd800078e0009 */
[----:B------:R-:W-:-:S10]  /*08e0*/  @!P0 DMUL R10, R8, 1.80143985094819840000e+16 ;  /* 0x43500000080a8828 */ /* 0x000fd40000000000 */
[----:B------:R-:W-:Y:S02]  /*08f0*/  @!P0 IMAD.MOV.U32 R5, RZ, RZ, R11 ;  /* 0x000000ffff058224 */ /* 0x000fe400078e000b */
[----:B------:R-:W-:-:S03]  /*0900*/  @!P0 IMAD.MOV.U32 R8, RZ, RZ, R10 ;  /* 0x000000ffff088224 */ /* 0x000fc600078e000a */
[----:B------:R-:W-:Y:S01]  /*0910*/  LOP3.LUT R5, R5, 0x800fffff, RZ, 0xc0, !PT ;  /* 0x800fffff05057812 */ /* 0x000fe200078ec0ff */
[----:B------:R-:W-:Y:S01]  /*0920*/  IMAD.MOV.U32 R14, RZ, RZ, R8 ;  /* 0x000000ffff0e7224 */ /* 0x000fe200078e0008 */
[----:B------:R-:W-:Y:S02]  /*0930*/  SHF.R.U32.HI R8, RZ, 0x14, R9 ;  /* 0x00000014ff087819 */ /* 0x000fe40000011609 */
[----:B------:R-:W-:Y:S02]  /*0940*/  LOP3.LUT R15, R5, 0x3ff00000, RZ, 0xfc, !PT ;  /* 0x3ff00000050f7812 */ /* 0x000fe400078efcff */
[----:B------:R-:W-:Y:S01]  /*0950*/  @!P0 LEA.HI R8, R11, 0xffffffca, RZ, 0xc ;  /* 0xffffffca0b088811 */ /* 0x000fe200078f60ff */
[----:B------:R-:W-:Y:S01]  /*0960*/  IMAD.MOV.U32 R11, RZ, RZ, 0x43300000 ;  /* 0x43300000ff0b7424 */ /* 0x000fe200078e00ff */
[----:B------:R-:W-:-:S03]  /*0970*/  ISETP.GE.U32.AND P1, PT, R15, 0x3ff6a09f, PT ;  /* 0x3ff6a09f0f00780c */ /* 0x000fc60003f26070 */
[----:B------:R-:W-:-:S10]  /*0980*/  VIADD R10, R8, 0xfffffc01 ;  /* 0xfffffc01080a7836 */ /* 0x000fd40000000000 */
[----:B------:R-:W-:Y:S02]  /*0990*/  @P1 VIADD R5, R15, 0xfff00000 ;  /* 0xfff000000f051836 */ /* 0x000fe40000000000 */
[----:B------:R-:W-:Y:S02]  /*09a0*/  @P1 VIADD R10, R8, 0xfffffc02 ;  /* 0xfffffc02080a1836 */ /* 0x000fe40000000000 */
[----:B------:R-:W-:-:S03]  /*09b0*/  @P1 IMAD.MOV.U32 R15, RZ, RZ, R5 ;  /* 0x000000ffff0f1224 */ /* 0x000fc600078e0005 */
[----:B------:R-:W-:-:S03]  /*09c0*/  LOP3.LUT R10, R10, 0x80000000, RZ, 0x3c, !PT ;  /* 0x800000000a0a7812 */ /* 0x000fc600078e3cff */
[C---:B------:R-:W-:Y:S02]  /*09d0*/  DADD R18, R14.reuse, 1 ;  /* 0x3ff000000e127429 */ /* 0x040fe40000000000 */
[----:B------:R-:W-:-:S04]  /*09e0*/  DADD R14, R14, -1 ;  /* 0xbff000000e0e7429 */ /* 0x000fc80000000000 */
[----:B------:R-:W0:Y:S02]  /*09f0*/  MUFU.RCP64H R17, R19 ;  /* 0x0000001300117308 */ /* 0x000e240000001800 */
[----:B0-----:R-:W-:-:S08]  /*0a00*/  DFMA R12, -R18, R16, 1 ;  /* 0x3ff00000120c742b */ /* 0x001fd00000000110 */
[----:B------:R-:W-:-:S08]  /*0a10*/  DFMA R12, R12, R12, R12 ;  /* 0x0000000c0c0c722b */ /* 0x000fd0000000000c */
[----:B------:R-:W-:-:S08]  /*0a20*/  DFMA R16, R16, R12, R16 ;  /* 0x0000000c1010722b */ /* 0x000fd00000000010 */
[----:B------:R-:W-:-:S08]  /*0a30*/  DMUL R12, R14, R16 ;  /* 0x000000100e0c7228 */ /* 0x000fd00000000000 */
[----:B------:R-:W-:-:S08]  /*0a40*/  DFMA R12, R14, R16, R12 ;  /* 0x000000100e0c722b */ /* 0x000fd0000000000c */
[----:B------:R-:W-:-:S08]  /*0a50*/  DMUL R20, R12, R12 ;  /* 0x0000000c0c147228 */ /* 0x000fd00000000000 */
[----:B------:R-:W-:Y:S01]  /*0a60*/  DFMA R18, R20, UR6, R22 ;  /* 0x0000000614127c2b */ /* 0x000fe20008000016 */
[----:B------:R-:W-:Y:S01]  /*0a70*/  UMOV UR6, 0x75488a3f ;  /* 0x75488a3f00067882 */ /* 0x000fe20000000000 */
[----:B------:R-:W-:Y:S01]  /*0a80*/  UMOV UR7, 0x3ef3b20a ;  /* 0x3ef3b20a00077882 */ /* 0x000fe20000000000 */
[----:B------:R-:W-:-:S05]  /*0a90*/  DADD R22, R14, -R12 ;  /* 0x000000000e167229 */ /* 0x000fca000000080c */
[----:B------:R-:W-:Y:S01]  /*0aa0*/  DFMA R18, R20, R18, UR6 ;  /* 0x0000000614127e2b */ /* 0x000fe20008000012 */
[----:B------:R-:W-:Y:S01]  /*0ab0*/  UMOV UR6, 0xe4faecd5 ;  /* 0xe4faecd500067882 */ /* 0x000fe20000000000 */
[----:B------:R-:W-:Y:S01]  /*0ac0*/  UMOV UR7, 0x3f1745cd ;  /* 0x3f1745cd00077882 */ /* 0x000fe20000000000 */
[----:B------:R-:W-:-:S05]  /*0ad0*/  DADD R24, R22, R22 ;  /* 0x0000000016187229 */ /* 0x000fca0000000016 */
[----:B------:R-:W-:Y:S01]  /*0ae0*/  DFMA R18, R20, R18, UR6 ;  /* 0x0000000614127e2b */ /* 0x000fe20008000012 */
[----:B------:R-:W-:Y:S01]  /*0af0*/  UMOV UR6, 0x258a578b ;  /* 0x258a578b00067882 */ /* 0x000fe20000000000 */
[----:B------:R-:W-:Y:S01]  /*0b00*/  UMOV UR7, 0x3f3c71c7 ;  /* 0x3f3c71c700077882 */ /* 0x000fe20000000000 */
[----:B------:R-:W-:-:S05]  /*0b10*/  DFMA R24, R14, -R12, R24 ;  /* 0x8000000c0e18722b */ /* 0x000fca0000000018 */
[----:B------:R-:W-:Y:S01]  /*0b20*/  DFMA R18, R20, R18, UR6 ;  /* 0x0000000614127e2b */ /* 0x000fe20008000012 */
[----:B------:R-:W-:Y:S01]  /*0b30*/  UMOV UR6, 0x9242b910 ;  /* 0x9242b91000067882 */ /* 0x000fe20000000000 */
[----:B------:R-:W-:Y:S01]  /*0b40*/  UMOV UR7, 0x3f624924 ;  /* 0x3f62492400077882 */ /* 0x000fe20000000000 */
[----:B------:R-:W-:-:S05]  /*0b50*/  DMUL R16, R16, R24 ;  /* 0x0000001810107228 */ /* 0x000fca0000000000 */
[----:B------:R-:W-:Y:S01]  /*0b60*/  DFMA R18, R20, R18, UR6 ;  /* 0x0000000614127e2b */ /* 0x000fe20008000012 */
[----:B------:R-:W-:Y:S01]  /*0b70*/  UMOV UR6, 0x99999dfb ;  /* 0x99999dfb00067882 */ /* 0x000fe20000000000 */
[----:B------:R-:W-:-:S06]  /*0b80*/  UMOV UR7, 0x3f899999 ;  /* 0x3f89999900077882 */ /* 0x000fcc0000000000 */
[----:B------:R-:W-:Y:S01]  /*0b90*/  DFMA R22, R20, R18, UR6 ;  /* 0x0000000614167e2b */ /* 0x000fe20008000012 */
[----:B------:R-:W-:Y:S01]  /*0ba0*/  UMOV UR6, 0x55555555 ;  /* 0x5555555500067882 */ /* 0x000fe20000000000 */
[----:B------:R-:W-:Y:S01]  /*0bb0*/  UMOV UR7, 0x3fb55555 ;  /* 0x3fb5555500077882 */ /* 0x000fe20000000000 */
[----:B------:R-:W-:-:S05]  /*0bc0*/  DMUL R18, R12, R12 ;  /* 0x0000000c0c127228 */ /* 0x000fca0000000000 */
[----:B------:R-:W-:-:S03]  /*0bd0*/  DFMA R14, R20, R22, UR6 ;  /* 0x00000006140e7e2b */ /* 0x000fc60008000016 */
[----:B------:R-:W-:-:S05]  /*0be0*/  DFMA R26, R12, R12, -R18 ;  /* 0x0000000c0c1a722b */ /* 0x000fca0000000812 */
[----:B------:R-:W-:Y:S01]  /*0bf0*/  DADD R24, -R14, UR6 ;  /* 0x000000060e187e29 */ /* 0x000fe20008000100 */
[----:B------:R-:W-:Y:S01]  /*0c00*/  UMOV UR6, 0xb9e7b0 ;  /* 0x00b9e7b000067882 */ /* 0x000fe20000000000 */
[----:B------:R-:W-:-:S06]  /*0c10*/  UMOV UR7, 0x3c46a4cb ;  /* 0x3c46a4cb00077882 */ /* 0x000fcc0000000000 */
[----:B------:R-:W-:Y:S02]  /*0c20*/  DFMA R20, R20, R22, R24 ;  /* 0x000000161414722b */ /* 0x000fe40000000018 */
[----:B------:R-:W-:Y:S01]  /*0c30*/  DMUL R22, R12, R18 ;  /* 0x000000120c167228 */ /* 0x000fe20000000000 */
[----:B------:R-:W-:Y:S02]  /*0c40*/  VIADD R25, R17, 0x100000 ;  /* 0x0010000011197836 */ /* 0x000fe40000000000 */
[----:B------:R-:W-:-:S03]  /*0c50*/  IMAD.MOV.U32 R24, RZ, RZ, R16 ;  /* 0x000000ffff187224 */ /* 0x000fc600078e0010 */
[----:B------:R-:W-:Y:S01]  /*0c60*/  DADD R20, R20, -UR6 ;  /* 0x8000000614147e29 */ /* 0x000fe20008000000 */
[----:B------:R-:W-:Y:S01]  /*0c70*/  UMOV UR6, 0x80000000 ;  /* 0x8000000000067882 */ /* 0x000fe20000000000 */
[----:B------:R-:W-:Y:S01]  /*0c80*/  UMOV UR7, 0x43300000 ;  /* 0x4330000000077882 */ /* 0x000fe20000000000 */
[C---:B------:R-:W-:Y:S02]  /*0c90*/  DFMA R24, R12.reuse, R24, R26 ;  /* 0x000000180c18722b */ /* 0x040fe4000000001a */
[----:B------:R-:W-:Y:S02]  /*0ca0*/  DFMA R26, R12, R18, -R22 ;  /* 0x000000120c1a722b */ /* 0x000fe40000000816 */
[----:B------:R-:W-:Y:S01]  /*0cb0*/  DADD R10, R10, -UR6 ;  /* 0x800000060a0a7e29 */ /* 0x000fe20008000000 */
[----:B------:R-:W-:Y:S01]  /*0cc0*/  UMOV UR6, 0xfefa39ef ;  /* 0xfefa39ef00067882 */ /* 0x000fe20000000000 */
[----:B------:R-:W-:-:S04]  /*0cd0*/  UMOV UR7, 0x3fe62e42 ;  /* 0x3fe62e4200077882 */ /* 0x000fc80000000000 */
[----:B------:R-:W-:Y:S02]  /*0ce0*/  DFMA R26, R16, R18, R26 ;  /* 0x00000012101a722b */ /* 0x000fe4000000001a */
[----:B------:R-:W-:-:S06]  /*0cf0*/  DADD R18, R14, R20 ;  /* 0x000000000e127229 */ /* 0x000fcc0000000014 */
[----:B------:R-:W-:Y:S02]  /*0d00*/  DFMA R24, R12, R24, R26 ;  /* 0x000000180c18722b */ /* 0x000fe4000000001a */
[----:B------:R-:W-:Y:S02]  /*0d10*/  DADD R26, R14, -R18 ;  /* 0x000000000e1a7229 */ /* 0x000fe40000000812 */
[----:B------:R-:W-:-:S06]  /*0d20*/  DMUL R14, R18, R22 ;  /* 0x00000016120e7228 */ /* 0x000fcc0000000000 */
[----:B------:R-:W-:Y:S02]  /*0d30*/  DADD R26, R20, R26 ;  /* 0x00000000141a7229 */ /* 0x000fe4000000001a */
[----:B------:R-:W-:-:S08]  /*0d40*/  DFMA R20, R18, R22, -R14 ;  /* 0x000000161214722b */ /* 0x000fd0000000080e */
[----:B------:R-:W-:-:S08]  /*0d50*/  DFMA R20, R18, R24, R20 ;  /* 0x000000181214722b */ /* 0x000fd00000000014 */
[----:B------:R-:W-:-:S08]  /*0d60*/  DFMA R26, R26, R22, R20 ;  /* 0x000000161a1a722b */ /* 0x000fd00000000014 */
[----:B------:R-:W-:-:S08]  /*0d70*/  DADD R20, R14, R26 ;  /* 0x000000000e147229 */ /* 0x000fd0000000001a */
[--C-:B------:R-:W-:Y:S02]  /*0d80*/  DADD R18, R12, R20.reuse ;  /* 0x000000000c127229 */ /* 0x100fe40000000014 */
[----:B------:R-:W-:-:S06]  /*0d90*/  DADD R14, R14, -R20 ;  /* 0x000000000e0e7229 */ /* 0x000fcc0000000814 */
[----:B------:R-:W-:Y:S02]  /*0da0*/  DADD R12, R12, -R18 ;  /* 0x000000000c0c7229 */ /* 0x000fe40000000812 */
[----:B------:R-:W-:-:S06]  /*0db0*/  DADD R14, R26, R14 ;  /* 0x000000001a0e7229 */ /* 0x000fcc000000000e */
[----:B------:R-:W-:-:S08]  /*0dc0*/  DADD R12, R20, R12 ;  /* 0x00000000140c7229 */ /* 0x000fd0000000000c */
[----:B------:R-:W-:-:S08]  /*0dd0*/  DADD R12, R14, R12 ;  /* 0x000000000e0c7229 */ /* 0x000fd0000000000c */
[----:B------:R-:W-:-:S08]  /*0de0*/  DADD R12, R16, R12 ;  /* 0x00000000100c7229 */ /* 0x000fd0000000000c */
[----:B------:R-:W-:-:S08]  /*0df0*/  DADD R14, R18, R12 ;  /* 0x00000000120e7229 */ /* 0x000fd0000000000c */
[--C-:B------:R-:W-:Y:S02]  /*0e00*/  DFMA R8, R10, UR6, R14.reuse ;  /* 0x000000060a087c2b */ /* 0x100fe4000800000e */
[----:B------:R-:W-:-:S06]  /*0e10*/  DADD R18, R18, -R14 ;  /* 0x0000000012127229 */ /* 0x000fcc000000080e */
[----:B------:R-:W-:Y:S02]  /*0e20*/  DFMA R16, R10, -UR6, R8 ;  /* 0x800000060a107c2b */ /* 0x000fe40008000008 */
[----:B------:R-:W-:-:S06]  /*0e30*/  DADD R18, R12, R18 ;  /* 0x000000000c127229 */ /* 0x000fcc0000000012 */
[----:B------:R-:W-:-:S08]  /*0e40*/  DADD R16, -R14, R16 ;  /* 0x000000000e107229 */ /* 0x000fd00000000110 */
[----:B------:R-:W-:-:S08]  /*0e50*/  DADD R16, R18, -R16 ;  /* 0x0000000012107229 */ /* 0x000fd00000000810 */
[----:B------:R-:W-:-:S08]  /*0e60*/  DFMA R16, R10, UR8, R16 ;  /* 0x000000080a107c2b */ /* 0x000fd00008000010 */
[----:B------:R-:W-:-:S08]  /*0e70*/  DADD R10, R8, R16 ;  /* 0x00000000080a7229 */ /* 0x000fd00000000010 */
[----:B------:R-:W-:Y:S02]  /*0e80*/  DADD R12, R8, -R10 ;  /* 0x00000000080c7229 */ /* 0x000fe4000000080a */
[----:B------:R-:W-:-:S06]  /*0e90*/  DMUL R8, R10, 2 ;  /* 0x400000000a087828 */ /* 0x000fcc0000000000 */
[----:B------:R-:W-:Y:S02]  /*0ea0*/  DADD R12, R16, R12 ;  /* 0x00000000100c7229 */ /* 0x000fe4000000000c */
[----:B------:R-:W-:-:S08]  /*0eb0*/  DFMA R14, R10, 2, -R8 ;  /* 0x400000000a0e782b */ /* 0x000fd00000000808 */
[----:B------:R-:W-:Y:S01]  /*0ec0*/  DFMA R14, R12, 2, R14 ;  /* 0x400000000c0e782b */ /* 0x000fe2000000000e */
[----:B------:R-:W-:Y:S02]  /*0ed0*/  IMAD.MOV.U32 R12, RZ, RZ, 0x652b82fe ;  /* 0x652b82feff0c7424 */ /* 0x000fe400078e00ff */
[----:B------:R-:W-:-:S05]  /*0ee0*/  IMAD.MOV.U32 R13, RZ, RZ, 0x3ff71547 ;  /* 0x3ff71547ff0d7424 */ /* 0x000fca00078e00ff */
[----:B------:R-:W-:-:S08]  /*0ef0*/  DADD R10, R8, R14 ;  /* 0x00000000080a7229 */ /* 0x000fd0000000000e */
[----:B------:R-:W-:Y:S02]  /*0f00*/  DFMA R12, R10, R12, 6.75539944105574400000e+15 ;  /* 0x433800000a0c742b */ /* 0x000fe4000000000c */
[----:B------:R-:W-:Y:S01]  /*0f10*/  FSETP.GEU.AND P0, PT, |R11|, 4.1917929649353027344, PT ;  /* 0x4086232b0b00780b */ /* 0x000fe20003f0e200 */
[----:B------:R-:W-:-:S05]  /*0f20*/  DADD R8, R8, -R10 ;  /* 0x0000000008087229 */ /* 0x000fca000000080a */
[----:B------:R-:W-:-:S03]  /*0f30*/  DADD R16, R12, -6.75539944105574400000e+15 ;  /* 0xc33800000c107429 */ /* 0x000fc60000000000 */
[----:B------:R-:W-:-:S05]  /*0f40*/  DADD R14, R14, R8 ;  /* 0x000000000e0e7229 */ /* 0x000fca0000000008 */
[----:B------:R-:W-:Y:S01]  /*0f50*/  DFMA R18, R16, -UR6, R10 ;  /* 0x8000000610127c2b */ /* 0x000fe2000800000a */
[----:B------:R-:W-:Y:S01]  /*0f60*/  UMOV UR6, 0x3b39803f ;  /* 0x3b39803f00067882 */ /* 0x000fe20000000000 */
[----:B------:R-:W-:-:S06]  /*0f70*/  UMOV UR7, 0x3c7abc9e ;  /* 0x3c7abc9e00077882 */ /* 0x000fcc0000000000 */
[----:B------:R-:W-:Y:S01]  /*0f80*/  DFMA R16, R16, -UR6, R18 ;  /* 0x8000000610107c2b */ /* 0x000fe20008000012 */
[----:B------:R-:W-:Y:S01]  /*0f90*/  UMOV UR6, 0x69ce2bdf ;  /* 0x69ce2bdf00067882 */ /* 0x000fe20000000000 */
[----:B------:R-:W-:Y:S01]  /*0fa0*/  IMAD.MOV.U32 R18, RZ, RZ, -0x35dec16 ;  /* 0xfca213eaff127424 */ /* 0x000fe200078e00ff */
[----:B------:R-:W-:Y:S01]  /*0fb0*/  UMOV UR7, 0x3e5ade15 ;  /* 0x3e5ade1500077882 */ /* 0x000fe20000000000 */
[----:B------:R-:W-:-:S06]  /*0fc0*/  IMAD.MOV.U32 R19, RZ, RZ, 0x3e928af3 ;  /* 0x3e928af3ff137424 */ /* 0x000fcc00078e00ff */
[----:B------:R-:W-:Y:S01]  /*0fd0*/  DFMA R18, R16, UR6, R18 ;  /* 0x0000000610127c2b */ /* 0x000fe20008000012 */
[----:B------:R-:W-:Y:S01]  /*0fe0*/  UMOV UR6, 0x62401315 ;  /* 0x6240131500067882 */ /* 0x000fe20000000000 */
[----:B------:R-:W-:-:S06]  /*0ff0*/  UMOV UR7, 0x3ec71dee ;  /* 0x3ec71dee00077882 */ /* 0x000fcc0000000000 */
[----:B------:R-:W-:Y:S01]  /*1000*/  DFMA R18, R16, R18, UR6 ;  /* 0x0000000610127e2b */ /* 0x000fe20008000012 */
        /* <DEDUP_REMOVED lines=20> */
[----:B------:R-:W-:-:S08]  /*1150*/  DFMA R18, R16, R18, UR6 ;  /* 0x0000000610127e2b */ /* 0x000fd00008000012 */
[----:B------:R-:W-:-:S08]  /*1160*/  DFMA R18, R16, R18, 1 ;  /* 0x3ff000001012742b */ /* 0x000fd00000000012 */
[----:B------:R-:W-:-:S10]  /*1170*/  DFMA R16, R16, R18, 1 ;  /* 0x3ff000001010742b */ /* 0x000fd40000000012 */
[----:B------:R-:W-:Y:S02]  /*1180*/  IMAD R9, R12, 0x100000, R17 ;  /* 0x001000000c097824 */ /* 0x000fe400078e0211 */
[----:B------:R-:W-:Y:S01]  /*1190*/  IMAD.MOV.U32 R8, RZ, RZ, R16 ;  /* 0x000000ffff087224 */ /* 0x000fe200078e0010 */
[----:B------:R-:W-:Y:S06]  /*11a0*/  @!P0 BRA `(.L_x_56) ;  /* 0x0000000000348947 */ /* 0x000fec0003800000 */
[----:B------:R-:W-:Y:S01]  /*11b0*/  FSETP.GEU.AND P1, PT, |R11|, 4.2275390625, PT ;  /* 0x408748000b00780b */ /* 0x000fe20003f2e200 */
[C---:B------:R-:W-:Y:S02]  /*11c0*/  DADD R8, R10.reuse, +INF ;  /* 0x7ff000000a087429 */ /* 0x040fe40000000000 */
[----:B------:R-:W-:-:S08]  /*11d0*/  DSETP.GEU.AND P0, PT, R10, RZ, PT ;  /* 0x000000ff0a00722a */ /* 0x000fd00003f0e000 */
[----:B------:R-:W-:Y:S02]  /*11e0*/  FSEL R8, R8, RZ, P0 ;  /* 0x000000ff08087208 */ /* 0x000fe40000000000 */
[----:B------:R-:W-:Y:S01]  /*11f0*/  FSEL R9, R9, RZ, P0 ;  /* 0x000000ff09097208 */ /* 0x000fe20000000000 */
[----:B------:R-:W-:Y:S06]  /*1200*/  @P1 BRA `(.L_x_56) ;  /* 0x00000000001c1947 */ /* 0x000fec0003800000 */
[----:B------:R-:W-:-:S04]  /*1210*/  LEA.HI R5, R12, R12, RZ, 0x1 ;  /* 0x0000000c0c057211 */ /* 0x000fc800078f08ff */
[----:B------:R-:W-:-:S05]  /*1220*/  SHF.R.S32.HI R5, RZ, 0x1, R5 ;  /* 0x00000001ff057819 */ /* 0x000fca0000011405 */
[----:B------:R-:W-:Y:S02]  /*1230*/  IMAD.IADD R8, R12, 0x1, -R5 ;  /* 0x000000010c087824 */ /* 0x000fe400078e0a05 */
[----:B------:R-:W-:-:S03]  /*1240*/  IMAD R17, R5, 0x100000, R17 ;  /* 0x0010000005117824 */ /* 0x000fc600078e0211 */
[----:B------:R-:W-:Y:S01]  /*1250*/  LEA R9, R8, 0x3ff00000, 0x14 ;  /* 0x3ff0000008097811 */ /* 0x000fe200078ea0ff */
[----:B------:R-:W-:-:S06]  /*1260*/  IMAD.MOV.U32 R8, RZ, RZ, RZ ;  /* 0x000000ffff087224 */ /* 0x000fcc00078e00ff */
[----:B------:R-:W-:-:S11]  /*1270*/  DMUL R8, R16, R8 ;  /* 0x0000000810087228 */ /* 0x000fd60000000000 */
.L_x_56:
[----:B------:R-:W-:Y:S02]  /*1280*/  DFMA R14, R14, R8, R8 ;  /* 0x000000080e0e722b */ /* 0x000fe40000000008 */
[----:B------:R-:W-:-:S08]  /*1290*/  DSETP.NEU.AND P0, PT, |R8|, +INF , PT ;  /* 0x7ff000000800742a */ /* 0x000fd00003f0d200 */
[----:B------:R-:W-:Y:S01]  /*12a0*/  FSEL R12, R8, R14, !P0 ;  /* 0x0000000e080c7208 */ /* 0x000fe20004000000 */
[----:B------:R-:W-:Y:S01]  /*12b0*/  IMAD.MOV.U32 R8, RZ, RZ, R0 ;  /* 0x000000ffff087224 */ /* 0x000fe200078e0000 */
[----:B------:R-:W-:Y:S01]  /*12c0*/  FSEL R13, R9, R15, !P0 ;  /* 0x0000000f090d7208 */ /* 0x000fe20004000000 */
[----:B------:R-:W-:-:S04]  /*12d0*/  IMAD.MOV.U32 R9, RZ, RZ, 0x0 ;  /* 0x00000000ff097424 */ /* 0x000fc800078e00ff */
[----:B------:R-:W-:Y:S05]  /*12e0*/  RET.REL.NODEC R8 `(_Z14cannyEdge_v2_1P6float2Pfiif) ;  /* 0xffffffec08447950 */ /* 0x000fea0003c3ffff */
.L_x_57:
        /* <DEDUP_REMOVED lines=9> */
.L_x_145:


//--------------------- .text._Z14cannyEdge_v2_0PfP6float2ii --------------------------
	.section	.text._Z14cannyEdge_v2_0PfP6float2ii,"ax",@progbits
	.align	128
        .global         _Z14cannyEdge_v2_0PfP6float2ii
        .type           _Z14cannyEdge_v2_0PfP6float2ii,@function
        .size           _Z14cannyEdge_v2_0PfP6float2ii,(.L_x_147 - _Z14cannyEdge_v2_0PfP6float2ii)
        .other          _Z14cannyEdge_v2_0PfP6float2ii,@"STO_CUDA_ENTRY STV_DEFAULT"
_Z14cannyEdge_v2_0PfP6float2ii:
.text._Z14cannyEdge_v2_0PfP6float2ii:
        /* <DEDUP_REMOVED lines=13> */
[----:B------:R-:W0:Y:S01]  /*00d0*/  LDC.64 R4, c[0x0][0x380] ;  /* 0x0000e000ff047b82 */ /* 0x000e220000000a00 */
[----:B------:R-:W-:Y:S01]  /*00e0*/  UIADD3 UR4, UPT, UPT, UR8, -0x1, URZ ;  /* 0xffffffff08047890 */ /* 0x000fe2000fffe0ff */
[C---:B------:R-:W-:Y:S01]  /*00f0*/  ISETP.GE.AND P1, PT, R2.reuse, 0x1, PT ;  /* 0x000000010200780c */ /* 0x040fe20003f26270 */
[----:B------:R-:W-:Y:S01]  /*0100*/  ULOP3.LUT UR5, URZ, UR8, URZ, 0x33, !UPT ;  /* 0x00000008ff057292 */ /* 0x000fe2000f8e33ff */
[----:B------:R-:W-:Y:S01]  /*0110*/  BSSY.RECONVERGENT B0, `(.L_x_58) ;  /* 0x0000017000007945 */ /* 0x000fe20003800200 */
[----:B------:R-:W1:Y:S01]  /*0120*/  LDCU.64 UR6, c[0x0][0x358] ;  /* 0x00006b00ff0677ac */ /* 0x000e620008000a00 */
[C---:B------:R-:W-:Y:S02]  /*0130*/  ISETP.NE.AND P0, PT, R3.reuse, RZ, PT ;  /* 0x000000ff0300720c */ /* 0x040fe40003f05270 */
[----:B------:R-:W-:Y:S02]  /*0140*/  CS2R R8, SRZ ;  /* 0x0000000000087805 */ /* 0x000fe4000001ff00 */
[----:B------:R-:W-:Y:S01]  /*0150*/  ISETP.GE.AND P3, PT, R2, UR4, PT ;  /* 0x0000000402007c0c */ /* 0x000fe2000bf66270 */
[----:B------:R-:W-:Y:S01]  /*0160*/  IMAD R2, R3, UR8, R2 ;  /* 0x0000000803027c24 */ /* 0x000fe2000f8e0202 */
[----:B------:R-:W-:Y:S01]  /*0170*/  CS2R R12, SRZ ;  /* 0x00000000000c7805 */ /* 0x000fe2000001ff00 */
[----:B------:R-:W-:-:S02]  /*0180*/  IMAD.MOV.U32 R28, RZ, RZ, RZ ;  /* 0x000000ffff1c7224 */ /* 0x000fc400078e00ff */
[C---:B------:R-:W-:Y:S02]  /*0190*/  VIADD R7, R2.reuse, UR4 ;  /* 0x0000000402077c36 */ /* 0x040fe40008000000 */
[----:B------:R-:W-:Y:S02]  /*01a0*/  VIADD R11, R2, UR5 ;  /* 0x00000005020b7c36 */ /* 0x000fe40008000000 */
[----:B------:R-:W-:Y:S02]  /*01b0*/  IMAD.MOV.U32 R0, RZ, RZ, RZ ;  /* 0x000000ffff007224 */ /* 0x000fe400078e00ff */
[----:B0-----:R-:W-:-:S04]  /*01c0*/  IMAD.WIDE R6, R7, 0x4, R4 ;  /* 0x0000000407067825 */ /* 0x001fc800078e0204 */
[----:B------:R-:W-:-:S04]  /*01d0*/  IMAD.WIDE R10, R11, 0x4, R4 ;  /* 0x000000040b0a7825 */ /* 0x000fc800078e0204 */
[----:B------:R-:W-:Y:S01]  /*01e0*/  IMAD.WIDE R4, R2, 0x4, R4 ;  /* 0x0000000402047825 */ /* 0x000fe200078e0204 */
[----:B-1----:R-:W-:Y:S06]  /*01f0*/  @!P1 BRA `(.L_x_59) ;  /* 0x0000000000209947 */ /* 0x002fec0003800000 */
[----:B------:R-:W-:Y:S01]  /*0200*/  UIADD3 UR5, UPT, UPT, UR9, -0x1, URZ ;  /* 0xffffffff09057890 */ /* 0x000fe2000fffe0ff */
[C---:B------:R-:W-:Y:S01]  /*0210*/  ISETP.NE.AND P1, PT, R3.reuse, RZ, PT ;  /* 0x000000ff0300720c */ /* 0x040fe20003f25270 */
[----:B------:R-:W2:Y:S04]  /*0220*/  LDG.E R12, desc[UR6][R4.64+-0x4] ;  /* 0xfffffc06040c7981 */ /* 0x000ea8000c1e1900 */
[----:B------:R-:W-:Y:S02]  /*0230*/  ISETP.GE.U32.AND P2, PT, R3, UR5, PT ;  /* 0x0000000503007c0c */ /* 0x000fe4000bf46070 */
[----:B------:R-:W-:-:S06]  /*0240*/  CS2R R8, SRZ ;  /* 0x0000000000087805 */ /* 0x000fcc000001ff00 */
[----:B------:R0:W5:Y:S05]  /*0250*/  @P1 LDG.E R9, desc[UR6][R10.64] ;  /* 0x000000060a091981 */ /* 0x00016a000c1e1900 */
[----:B------:R0:W5:Y:S02]  /*0260*/  @!P2 LDG.E R8, desc[UR6][R6.64] ;  /* 0x000000060608a981 */ /* 0x000164000c1e1900 */
[----:B0-2---:R-:W-:-:S07]  /*0270*/  FADD R12, R12, R12 ;  /* 0x0000000c0c0c7221 */ /* 0x005fce0000000000 */
.L_x_59:
[----:B------:R-:W-:Y:S05]  /*0280*/  BSYNC.RECONVERGENT B0 ;  /* 0x0000000000007941 */ /* 0x000fea0003800200 */
.L_x_58:
[----:B------:R-:W-:Y:S04]  /*0290*/  BSSY.RECONVERGENT B0, `(.L_x_60) ;  /* 0x000000b000007945 */ /* 0x000fe80003800200 */
[----:B------:R-:W-:Y:S05]  /*02a0*/  @P3 BRA `(.L_x_61) ;  /* 0x0000000000243947 */ /* 0x000fea0003800000 */
[----:B------:R-:W-:Y:S01]  /*02b0*/  UIADD3 UR4, UPT, UPT, UR9, -0x1, URZ ;  /* 0xffffffff09047890 */ /* 0x000fe2000fffe0ff */
[C---:B------:R-:W-:Y:S01]  /*02c0*/  ISETP.NE.AND P1, PT, R3.reuse, RZ, PT ;  /* 0x000000ff0300720c */ /* 0x040fe20003f25270 */
[----:B------:R-:W2:Y:S04]  /*02d0*/  LDG.E R4, desc[UR6][R4.64+0x4] ;  /* 0x0000040604047981 */ /* 0x000ea8000c1e1900 */
[----:B------:R-:W-:Y:S01]  /*02e0*/  ISETP.GE.U32.AND P2, PT, R3, UR4, PT ;  /* 0x0000000403007c0c */ /* 0x000fe2000bf46070 */
[----:B------:R-:W-:Y:S02]  /*02f0*/  IMAD.MOV.U32 R0, RZ, RZ, RZ ;  /* 0x000000ffff007224 */ /* 0x000fe400078e00ff */
[----:B------:R-:W-:-:S05]  /*0300*/  IMAD.MOV.U32 R28, RZ, RZ, RZ ;  /* 0x000000ffff1c7224 */ /* 0x000fca00078e00ff */
[----:B------:R0:W5:Y:S05]  /*0310*/  @P1 LDG.E R0, desc[UR6][R10.64+0x8] ;  /* 0x000008060a001981 */ /* 0x00016a000c1e1900 */
[----:B------:R0:W5:Y:S02]  /*0320*/  @!P2 LDG.E R28, desc[UR6][R6.64+0x8] ;  /* 0x00000806061ca981 */ /* 0x000164000c1e1900 */
[----:B0-2---:R-:W-:-:S07]  /*0330*/  FADD R13, R4, R4 ;  /* 0x00000004040d7221 */ /* 0x005fce0000000000 */
.L_x_61:
[----:B------:R-:W-:Y:S05]  /*0340*/  BSYNC.RECONVERGENT B0 ;  /* 0x0000000000007941 */ /* 0x000fea0003800200 */
.L_x_60:
[----:B------:R-:W-:Y:S01]  /*0350*/  UIADD3 UR4, UPT, UPT, UR9, -0x1, URZ ;  /* 0xffffffff09047890 */ /* 0x000fe2000fffe0ff */
[----:B------:R-:W2:Y:S05]  /*0360*/  @P0 LDG.E R10, desc[UR6][R10.64+0x4] ;  /* 0x000004060a0a0981 */ /* 0x000eaa000c1e1900 */
[----:B------:R-:W-:-:S13]  /*0370*/  ISETP.GE.U32.AND P1, PT, R3, UR4, PT ;  /* 0x0000000403007c0c */ /* 0x000fda000bf26070 */
[----:B------:R-:W3:Y:S01]  /*0380*/  @!P1 LDG.E R6, desc[UR6][R6.64+0x4] ;  /* 0x0000040606069981 */ /* 0x000ee2000c1e1900 */
[----:B-----5:R-:W-:-:S04]  /*0390*/  FADD R3, R0, -R9 ;  /* 0x8000000900037221 */ /* 0x020fc80000000000 */
[----:B------:R-:W-:-:S04]  /*03a0*/  FADD R12, R3, -R12 ;  /* 0x8000000c030c7221 */ /* 0x000fc80000000000 */
[----:B------:R-:W-:-:S04]  /*03b0*/  FADD R13, R12, R13 ;  /* 0x0000000d0c0d7221 */ /* 0x000fc80000000000 */
[----:B------:R-:W-:-:S04]  /*03c0*/  FADD R3, R13, -R8 ;  /* 0x800000080d037221 */ /* 0x000fc80000000000 */
[----:B------:R-:W-:-:S04]  /*03d0*/  FADD R3, R3, R28 ;  /* 0x0000001c03037221 */ /* 0x000fc80000000000 */
[----:B------:R-:W0:Y:S01]  /*03e0*/  F2F.F64.F32 R4, R3 ;  /* 0x0000000300047310 */ /* 0x000e220000201800 */
[----:B------:R-:W-:Y:S02]  /*03f0*/  IMAD.MOV.U32 R12, RZ, RZ, RZ ;  /* 0x000000ffff0c7224 */ /* 0x000fe400078e00ff */
[----:B------:R-:W-:Y:S01]  /*0400*/  FADD R9, -R9, R8 ;  /* 0x0000000809097221 */ /* 0x000fe20000000100 */
[----:B------:R-:W-:Y:S01]  /*0410*/  IMAD.MOV.U32 R8, RZ, RZ, RZ ;  /* 0x000000ffff087224 */ /* 0x000fe200078e00ff */
[----:B------:R-:W-:Y:S01]  /*0420*/  BSSY.RECONVERGENT B0, `(.L_x_62) ;  /* 0x000000c000007945 */ /* 0x000fe20003800200 */
[----:B--2---:R-:W-:-:S04]  /*0430*/  @P0 FADD R12, R10, R10 ;  /* 0x0000000a0a0c0221 */ /* 0x004fc80000000000 */
[----:B------:R-:W-:Y:S01]  /*0440*/  FADD R9, R9, -R12 ;  /* 0x8000000c09097221 */ /* 0x000fe20000000000 */
[----:B---3--:R-:W-:Y:S01]  /*0450*/  @!P1 FADD R8, R6, R6 ;  /* 0x0000000606089221 */ /* 0x008fe20000000000 */
[----:B0-----:R-:W-:-:S03]  /*0460*/  DADD R6, -RZ, |R4| ;  /* 0x00000000ff067229 */ /* 0x001fc60000000504 */
[----:B------:R-:W-:-:S04]  /*0470*/  FADD R9, R9, R8 ;  /* 0x0000000809097221 */ /* 0x000fc80000000000 */
[----:B------:R-:W-:Y:S01]  /*0480*/  FADD R9, R9, -R0 ;  /* 0x8000000009097221 */ /* 0x000fe20000000000 */
[----:B------:R-:W-:Y:S02]  /*0490*/  MOV R0, 0x4e0 ;  /* 0x000004e000007802 */ /* 0x000fe40000000f00 */
[----:B------:R-:W-:Y:S02]  /*04a0*/  IMAD.MOV.U32 R14, RZ, RZ, R6 ;  /* 0x000000ffff0e7224 */ /* 0x000fe400078e0006 */
[----:B------:R-:W-:Y:S01]  /*04b0*/  FADD R28, R9, R28 ;  /* 0x0000001c091c7221 */ /* 0x000fe20000000000 */
[----:B------:R-:W-:-:S07]  /*04c0*/  IMAD.MOV.U32 R29, RZ, RZ, R7 ;  /* 0x000000ffff1d7224 */ /* 0x000fce00078e0007 */
[----:B------:R-:W-:Y:S05]  /*04d0*/  CALL.REL.NOINC `($_Z14cannyEdge_v2_0PfP6float2ii$__internal_accurate_pow) ;  /* 0x0000000c00387944 */ /* 0x000fea0003c00000 */
[----:B------:R-:W-:Y:S05]  /*04e0*/  BSYNC.RECONVERGENT B0 ;  /* 0x0000000000007941 */ /* 0x000fea0003800200 */
.L_x_62:
[----:B------:R-:W-:Y:S01]  /*04f0*/  DADD R8, R4, 2 ;  /* 0x4000000004087429 */ /* 0x000fe20000000000 */
[----:B------:R-:W0:Y:S01]  /*0500*/  F2F.F64.F32 R6, R28 ;  /* 0x0000001c00067310 */ /* 0x000e220000201800 */
[----:B------:R-:W-:Y:S01]  /*0510*/  FSETP.NEU.AND P0, PT, R3, RZ, PT ;  /* 0x000000ff0300720b */ /* 0x000fe20003f0d000 */
[----:B------:R-:W-:Y:S07]  /*0520*/  BSSY.RECONVERGENT B0, `(.L_x_63) ;  /* 0x000000e000007945 */ /* 0x000fee0003800200 */
[----:B------:R-:W-:-:S02]  /*0530*/  LOP3.LUT R8, R9, 0x7ff00000, RZ, 0xc0, !PT ;  /* 0x7ff0000009087812 */ /* 0x000fc400078ec0ff */
[----:B------:R-:W-:Y:S02]  /*0540*/  MOV R9, R11 ;  /* 0x0000000b00097202 */ /* 0x000fe40000000f00 */
[----:B------:R-:W-:Y:S01]  /*0550*/  ISETP.NE.AND P1, PT, R8, 0x7ff00000, PT ;  /* 0x7ff000000800780c */ /* 0x000fe20003f25270 */
[----:B------:R-:W-:Y:S01]  /*0560*/  IMAD.MOV.U32 R8, RZ, RZ, R10 ;  /* 0x000000ffff087224 */ /* 0x000fe200078e000a */
[----:B0-----:R-:W-:Y:S01]  /*0570*/  DADD R12, -RZ, |R6| ;  /* 0x00000000ff0c7229 */ /* 0x001fe20000000506 */
[----:B------:R-:W-:-:S10]  /*0580*/  @!P0 CS2R R8, SRZ ;  /* 0x0000000000088805 */ /* 0x000fd4000001ff00 */
[----:B------:R-:W-:Y:S05]  /*0590*/  @P1 BRA `(.L_x_64) ;  /* 0x0000000000181947 */ /* 0x000fea0003800000 */
[----:B------:R-:W-:-:S13]  /*05a0*/  FSETP.NAN.AND P0, PT, R3, R3, PT ;  /* 0x000000030300720b */ /* 0x000fda0003f08000 */
[----:B------:R-:W-:Y:S01]  /*05b0*/  @P0 DADD R8, R4, 2 ;  /* 0x4000000004080429 */ /* 0x000fe20000000000 */
[----:B------:R-:W-:Y:S10]  /*05c0*/  @P0 BRA `(.L_x_64) ;  /* 0x00000000000c0947 */ /* 0x000ff40003800000 */
[----:B------:R-:W-:-:S14]  /*05d0*/  DSETP.NEU.AND P0, PT, |R4|, +INF , PT ;  /* 0x7ff000000400742a */ /* 0x000fdc0003f0d200 */
[----:B------:R-:W-:Y:S02]  /*05e0*/  @!P0 IMAD.MOV.U32 R8, RZ, RZ, 0x0 ;  /* 0x00000000ff088424 */ /* 0x000fe400078e00ff */
[----:B------:R-:W-:-:S07]  /*05f0*/  @!P0 IMAD.MOV.U32 R9, RZ, RZ, 0x7ff00000 ;  /* 0x7ff00000ff098424 */ /* 0x000fce00078e00ff */
.L_x_64:
[----:B------:R-:W-:Y:S05]  /*0600*/  BSYNC.RECONVERGENT B0 ;  /* 0x0000000000007941 */ /* 0x000fea0003800200 */
.L_x_63:
[----:B------:R-:W-:Y:S01]  /*0610*/  BSSY.RECONVERGENT B0, `(.L_x_65) ;  /* 0x0000005000007945 */ /* 0x000fe20003800200 */
[----:B------:R-:W-:Y:S01]  /*0620*/  IMAD.MOV.U32 R14, RZ, RZ, R12 ;  /* 0x000000ffff0e7224 */ /* 0x000fe200078e000c */
[----:B------:R-:W-:Y:S01]  /*0630*/  MOV R0, 0x660 ;  /* 0x0000066000007802 */ /* 0x000fe20000000f00 */
[----:B------:R-:W-:-:S07]  /*0640*/  IMAD.MOV.U32 R29, RZ, RZ, R13 ;  /* 0x000000ffff1d7224 */ /* 0x000fce00078e000d */
[----:B------:R-:W-:Y:S05]  /*0650*/  CALL.REL.NOINC `($_Z14cannyEdge_v2_0PfP6float2ii$__internal_accurate_pow) ;  /* 0x0000000800d87944 */ /* 0x000fea0003c00000 */
[----:B------:R-:W-:Y:S05]  /*0660*/  BSYNC.RECONVERGENT B0 ;  /* 0x0000000000007941 */ /* 0x000fea0003800200 */
.L_x_65:
[----:B------:R-:W-:Y:S01]  /*0670*/  DADD R12, R6, 2 ;  /* 0x40000000060c7429 */ /* 0x000fe20000000000 */
[CC--:B------:R-:W-:Y:S01]  /*0680*/  FSETP.GT.AND P1, PT, |R28|.reuse, |R3|.reuse, PT ;  /* 0x400000031c00720b */ /* 0x0c0fe20003f24200 */
[----:B------:R-:W-:Y:S01]  /*0690*/  BSSY.RECONVERGENT B0, `(.L_x_66) ;  /* 0x0000012000007945 */ /* 0x000fe20003800200 */
[C---:B------:R-:W-:Y:S02]  /*06a0*/  FSETP.NEU.AND P2, PT, R28.reuse, RZ, PT ;  /* 0x000000ff1c00720b */ /* 0x040fe40003f4d000 */
[----:B------:R-:W-:Y:S02]  /*06b0*/  FSEL R5, |R28|, |R3|, P1 ;  /* 0x400000031c057208 */ /* 0x000fe40000800200 */
[----:B------:R-:W-:Y:S02]  /*06c0*/  FSETP.NEU.AND P4, PT, R3, 1, PT ;  /* 0x3f8000000300780b */ /* 0x000fe40003f8d000 */
[----:B------:R0:W1:Y:S01]  /*06d0*/  MUFU.RCP R4, R5 ;  /* 0x0000000500047308 */ /* 0x0000620000001000 */
[----:B------:R-:W-:-:S02]  /*06e0*/  LOP3.LUT R12, R13, 0x7ff00000, RZ, 0xc0, !PT ;  /* 0x7ff000000d0c7812 */ /* 0x000fc400078ec0ff */
[----:B------:R-:W-:Y:S02]  /*06f0*/  FSETP.NEU.AND P0, PT, R28, 1, PT ;  /* 0x3f8000001c00780b */ /* 0x000fe40003f0d000 */
[----:B------:R-:W-:Y:S02]  /*0700*/  ISETP.NE.AND P3, PT, R12, 0x7ff00000, PT ;  /* 0x7ff000000c00780c */ /* 0x000fe40003f65270 */
[----:B------:R-:W-:Y:S02]  /*0710*/  FSEL R8, R8, RZ, P4 ;  /* 0x000000ff08087208 */ /* 0x000fe40002000000 */
[----:B------:R-:W-:Y:S02]  /*0720*/  @!P2 CS2R R10, SRZ ;  /* 0x00000000000aa805 */ /* 0x000fe4000001ff00 */
[----:B------:R-:W-:-:S07]  /*0730*/  FSEL R9, R9, 1.875, P4 ;  /* 0x3ff0000009097808 */ /* 0x000fce0002000000 */
[----:B01----:R-:W-:Y:S05]  /*0740*/  @P3 BRA `(.L_x_67) ;  /* 0x0000000000183947 */ /* 0x003fea0003800000 */
[----:B------:R-:W-:-:S13]  /*0750*/  FSETP.NAN.AND P2, PT, R28, R28, PT ;  /* 0x0000001c1c00720b */ /* 0x000fda0003f48000 */
[----:B------:R-:W-:Y:S01]  /*0760*/  @P2 DADD R10, R6, 2 ;  /* 0x40000000060a2429 */ /* 0x000fe20000000000 */
[----:B------:R-:W-:Y:S10]  /*0770*/  @P2 BRA `(.L_x_67) ;  /* 0x00000000000c2947 */ /* 0x000ff40003800000 */
[----:B------:R-:W-:-:S14]  /*0780*/  DSETP.NEU.AND P2, PT, |R6|, +INF , PT ;  /* 0x7ff000000600742a */ /* 0x000fdc0003f4d200 */
[----:B------:R-:W-:Y:S02]  /*0790*/  @!P2 IMAD.MOV.U32 R10, RZ, RZ, 0x0 ;  /* 0x00000000ff0aa424 */ /* 0x000fe400078e00ff */
[----:B------:R-:W-:-:S07]  /*07a0*/  @!P2 IMAD.MOV.U32 R11, RZ, RZ, 0x7ff00000 ;  /* 0x7ff00000ff0ba424 */ /* 0x000fce00078e00ff */
.L_x_67:
[----:B------:R-:W-:Y:S05]  /*07b0*/  BSYNC.RECONVERGENT B0 ;  /* 0x0000000000007941 */ /* 0x000fea0003800200 */
.L_x_66:
[----:B------:R-:W-:Y:S01]  /*07c0*/  FSEL R6, R10, RZ, P0 ;  /* 0x000000ff0a067208 */ /* 0x000fe20000000000 */
[----:B------:R-:W-:Y:S01]  /*07d0*/  BSSY.RECONVERGENT B0, `(.L_x_68) ;  /* 0x000000f000007945 */ /* 0x000fe20003800200 */
[----:B------:R-:W-:Y:S01]  /*07e0*/  FSEL R7, R11, 1.875, P0 ;  /* 0x3ff000000b077808 */ /* 0x000fe20000000000 */
[----:B------:R-:W-:Y:S01]  /*07f0*/  FFMA R11, -R5, R4, 1 ;  /* 0x3f800000050b7423 */ /* 0x000fe20000000104 */
[----:B------:R-:W-:-:S03]  /*0800*/  FSEL R0, |R3|, |R28|, P1 ;  /* 0x4000001c03007208 */ /* 0x000fc60000800200 */
[----:B------:R-:W-:Y:S01]  /*0810*/  FFMA R11, R4, R11, R4 ;  /* 0x0000000b040b7223 */ /* 0x000fe20000000004 */
[----:B------:R-:W-:Y:S01]  /*0820*/  DADD R6, R8, R6 ;  /* 0x0000000008067229 */ /* 0x000fe20000000006 */
[----:B------:R-:W0:Y:S02]  /*0830*/  FCHK P0, R0, R5 ;  /* 0x0000000500007302 */ /* 0x000e240000000000 */
[----:B------:R-:W-:-:S04]  /*0840*/  FFMA R8, R0, R11, RZ ;  /* 0x0000000b00087223 */ /* 0x000fc800000000ff */
[----:B------:R-:W-:Y:S02]  /*0850*/  FFMA R9, -R5, R8, R0 ;  /* 0x0000000805097223 */ /* 0x000fe40000000100 */
[----:B------:R1:W2:Y:S02]  /*0860*/  F2F.F32.F64 R4, R6 ;  /* 0x0000000600047310 */ /* 0x0002a40000301000 */
[----:B------:R-:W-:Y:S01]  /*0870*/  FFMA R8, R11, R9, R8 ;  /* 0x000000090b087223 */ /* 0x000fe20000000008 */
[----:B0-----:R-:W-:Y:S06]  /*0880*/  @!P0 BRA `(.L_x_69) ;  /* 0x00000000000c8947 */ /* 0x001fec0003800000 */
[----:B-1----:R-:W-:-:S07]  /*0890*/  MOV R6, 0x8b0 ;  /* 0x000008b000067802 */ /* 0x002fce0000000f00 */
[----:B--2---:R-:W-:Y:S05]  /*08a0*/  CALL.REL.NOINC `($__internal_2_$__cuda_sm3x_div_rn_noftz_f32_slowpath) ;  /* 0x0000000000a47944 */ /* 0x004fea0003c00000 */
[----:B------:R-:W-:-:S07]  /*08b0*/  IMAD.MOV.U32 R8, RZ, RZ, R0 ;  /* 0x000000ffff087224 */ /* 0x000fce00078e0000 */
.L_x_69:
[----:B------:R-:W-:Y:S05]  /*08c0*/  BSYNC.RECONVERGENT B0 ;  /* 0x0000000000007941 */ /* 0x000fea0003800200 */
.L_x_68:
[----:B-1----:R-:W-:Y:S02]  /*08d0*/  IMAD.MOV.U32 R7, RZ, RZ, 0x3b33710b ;  /* 0x3b33710bff077424 */ /* 0x002fe400078e00ff */
[----:B------:R-:W-:Y:S01]  /*08e0*/  FMUL R0, R8, R8 ;  /* 0x0000000808007220 */ /* 0x000fe20000400000 */
[----:B------:R-:W-:Y:S01]  /*08f0*/  IMAD.MOV.U32 R6, RZ, RZ, 0x3f6ee581 ;  /* 0x3f6ee581ff067424 */ /* 0x000fe200078e00ff */
[C---:B------:R-:W-:Y:S01]  /*0900*/  ISETP.GE.AND P0, PT, R3.reuse, RZ, PT ;  /* 0x000000ff0300720c */ /* 0x040fe20003f06270 */
[----:B------:R-:W0:Y:S01]  /*0910*/  LDC.64 R10, c[0x0][0x388] ;  /* 0x0000e200ff0a7b82 */ /* 0x000e220000000a00 */
[C---:B------:R-:W-:Y:S01]  /*0920*/  FFMA R7, R0.reuse, R7, -0.015681877732276916504 ;  /* 0xbc80774800077423 */ /* 0x040fe20000000007 */
[C---:B------:R-:W-:Y:S01]  /*0930*/  FSETP.NEU.AND P2, PT, |R3|.reuse, |R28|, PT ;  /* 0x4000001c0300720b */ /* 0x040fe20003f4d200 */
[----:B------:R-:W-:Y:S01]  /*0940*/  FADD R3, |R3|, |R28| ;  /* 0x4000001c03037221 */ /* 0x000fe20000000200 */
[----:B------:R-:W-:Y:S01]  /*0950*/  UMOV UR4, 0x54442d18 ;  /* 0x54442d1800047882 */ /* 0x000fe20000000000 */
[----:B------:R-:W-:Y:S01]  /*0960*/  FFMA R7, R0, R7, 0.042200751602649688721 ;  /* 0x3d2cdab200077423 */ /* 0x000fe20000000007 */
[----:B------:R-:W-:-:S03]  /*0970*/  UMOV UR5, 0x400921fb ;  /* 0x400921fb00057882 */ /* 0x000fc60000000000 */
[----:B------:R-:W-:-:S04]  /*0980*/  FFMA R7, R0, R7, -0.074792981147766113281 ;  /* 0xbd992d1000077423 */ /* 0x000fc80000000007 */
[----:B------:R-:W-:-:S04]  /*0990*/  FFMA R7, R0, R7, 0.10640415549278259277 ;  /* 0x3dd9ea6c00077423 */ /* 0x000fc80000000007 */
[----:B------:R-:W-:-:S04]  /*09a0*/  FFMA R7, R0, R7, -0.14207722246646881104 ;  /* 0xbe117cb100077423 */ /* 0x000fc80000000007 */
[----:B------:R-:W-:-:S04]  /*09b0*/  FFMA R7, R0, R7, 0.19993925094604492188 ;  /* 0x3e4cbce000077423 */ /* 0x000fc80000000007 */
[----:B------:R-:W-:-:S04]  /*09c0*/  FFMA R7, R0, R7, -0.33333197236061096191 ;  /* 0xbeaaaa7d00077423 */ /* 0x000fc80000000007 */
[----:B------:R-:W-:-:S04]  /*09d0*/  FMUL R7, R0, R7 ;  /* 0x0000000700077220 */ /* 0x000fc80000400000 */
[----:B------:R-:W-:Y:S01]  /*09e0*/  FFMA R7, R7, R8, R8 ;  /* 0x0000000807077223 */ /* 0x000fe20000000008 */
[----:B------:R-:W-:-:S03]  /*09f0*/  IMAD.MOV.U32 R8, RZ, RZ, RZ ;  /* 0x000000ffff087224 */ /* 0x000fc600078e00ff */
[C---:B------:R-:W-:Y:S01]  /*0a00*/  FFMA R0, R6.reuse, 1.6832555532455444336, -R7 ;  /* 0x3fd774eb06007823 */ /* 0x040fe20000000807 */
[----:B------:R-:W-:-:S04]  /*0a10*/  FSEL R6, R6, 1.8663789033889770508, P1 ;  /* 0x3feee58106067808 */ /* 0x000fc80000800000 */
[-C--:B------:R-:W-:Y:S02]  /*0a20*/  FSEL R9, R0, R7.reuse, P1 ;  /* 0x0000000700097208 */ /* 0x080fe40000800000 */
[----:B------:R-:W-:Y:S02]  /*0a30*/  FSEL R7, R7, -R7, P1 ;  /* 0x8000000707077208 */ /* 0x000fe40000800000 */
[----:B------:R-:W-:Y:S02]  /*0a40*/  FSETP.NEU.AND P1, PT, R5, RZ, PT ;  /* 0x000000ff0500720b */ /* 0x000fe40003f2d000 */
[----:B------:R-:W-:Y:S01]  /*0a50*/  MOV R0, 0x4016cbe4 ;  /* 0x4016cbe400007802 */ /* 0x000fe20000000f00 */
[----:B------:R-:W-:-:S03]  /*0a60*/  @!P0 FFMA R9, R6, 1.6832555532455444336, R7 ;  /* 0x3fd774eb06098823 */ /* 0x000fc60000000007 */
[----:B------:R-:W-:-:S07]  /*0a70*/  @!P2 FSEL R9, R0, 0.78539818525314331055, !P0 ;  /* 0x3f490fdb0009a808 */ /* 0x000fce0004000000 */
[----:B------:R-:W-:Y:S02]  /*0a80*/  @!P1 FSEL R9, RZ, 3.1415927410125732422, P0 ;  /* 0x40490fdbff099808 */ /* 0x000fe40000000000 */
[----:B------:R-:W-:Y:S02]  /*0a90*/  FSETP.NAN.AND P0, PT, R3, R3, PT ;  /* 0x000000030300720b */ /* 0x000fe40003f08000 */
[----:B------:R-:W-:-:S04]  /*0aa0*/  LOP3.LUT R28, R9, 0x80000000, R28, 0xb8, !PT ;  /* 0x80000000091c7812 */ /* 0x000fc800078eb81c */
[----:B------:R-:W-:Y:S01]  /*0ab0*/  FSEL R28, R3, R28, P0 ;  /* 0x0000001c031c7208 */ /* 0x000fe20000000000 */
[----:B0-----:R-:W-:-:S03]  /*0ac0*/  IMAD.WIDE R2, R2, 0x8, R10 ;  /* 0x0000000802027825 */ /* 0x001fc600078e020a */
[----:B------:R-:W0:Y:S01]  /*0ad0*/  F2F.F64.F32 R6, R28 ;  /* 0x0000001c00067310 */ /* 0x000e220000201800 */
[----:B------:R-:W-:-:S04]  /*0ae0*/  FSETP.GEU.AND P0, PT, R28, RZ, PT ;  /* 0x000000ff1c00720b */ /* 0x000fc80003f0e000 */
[----:B------:R-:W-:-:S06]  /*0af0*/  FSEL R9, RZ, 1.875, P0 ;  /* 0x3ff00000ff097808 */ /* 0x000fcc0000000000 */
[----:B0-----:R-:W-:-:S06]  /*0b00*/  DFMA R6, R8, UR4, R6 ;  /* 0x0000000408067c2b */ /* 0x001fcc0008000006 */
[----:B------:R-:W2:Y:S02]  /*0b10*/  F2F.F32.F64 R5, R6 ;  /* 0x0000000600057310 */ /* 0x000ea40000301000 */
[----:B--2---:R-:W-:Y:S01]  /*0b20*/  STG.E.64 desc[UR6][R2.64], R4 ;  /* 0x0000000402007986 */ /* 0x004fe2000c101b06 */
[----:B------:R-:W-:Y:S05]  /*0b30*/  EXIT ;  /* 0x000000000000794d */ /* 0x000fea0003800000 */
        .weak           $__internal_2_$__cuda_sm3x_div_rn_noftz_f32_slowpath
        .type           $__internal_2_$__cuda_sm3x_div_rn_noftz_f32_slowpath,@function
        .size           $__internal_2_$__cuda_sm3x_div_rn_noftz_f32_slowpath,($_Z14cannyEdge_v2_0PfP6float2ii$__internal_accurate_pow - $__internal_2_$__cuda_sm3x_div_rn_noftz_f32_slowpath)
$__internal_2_$__cuda_sm3x_div_rn_noftz_f32_slowpath:
[--C-:B------:R-:W-:Y:S01]  /*0b40*/  SHF.R.U32.HI R8, RZ, 0x17, R5.reuse ;  /* 0x00000017ff087819 */ /* 0x100fe20000011605 */
[----:B------:R-:W-:Y:S01]  /*0b50*/  BSSY.RECONVERGENT B1, `(.L_x_70) ;  /* 0x0000064000017945 */ /* 0x000fe20003800200 */
[--C-:B------:R-:W-:Y:S01]  /*0b60*/  SHF.R.U32.HI R7, RZ, 0x17, R0.reuse ;  /* 0x00000017ff077819 */ /* 0x100fe20000011600 */
[----:B------:R-:W-:Y:S01]  /*0b70*/  IMAD.MOV.U32 R9, RZ, RZ, R0 ;  /* 0x000000ffff097224 */ /* 0x000fe200078e0000 */
[----:B------:R-:W-:Y:S01]  /*0b80*/  LOP3.LUT R8, R8, 0xff, RZ, 0xc0, !PT ;  /* 0x000000ff08087812 */ /* 0x000fe200078ec0ff */
[----:B------:R-:W-:Y:S01]  /*0b90*/  IMAD.MOV.U32 R10, RZ, RZ, R5 ;  /* 0x000000ffff0a7224 */ /* 0x000fe200078e0005 */
        /* <DEDUP_REMOVED lines=30> */
.L_x_71:
        /* <DEDUP_REMOVED lines=30> */
[C---:B------:R-:W-:Y:S02]  /*0f60*/  VIADD R10, R11.reuse, 0x20 ;  /* 0x000000200b0a7836 */ /* 0x040fe40000000000 */
[CCC-:B------:R-:W-:Y:S01]  /*0f70*/  FFMA.RM R8, R14.reuse, R12.reuse, R15.reuse ;  /* 0x0000000c0e087223 */ /* 0x1c0fe2000000400f */
[----:B------:R-:W-:Y:S02]  /*0f80*/  ISETP.NE.AND P3, PT, R11, RZ, PT ;  /* 0x000000ff0b00720c */ /* 0x000fe40003f65270 */
[----:B------:R-:W-:Y:S01]  /*0f90*/  LOP3.LUT R9, R7, 0x7fffff, RZ, 0xc0, !PT ;  /* 0x007fffff07097812 */ /* 0x000fe200078ec0ff */
[----:B------:R-:W-:Y:S01]  /*0fa0*/  FFMA.RP R7, R14, R12, R15 ;  /* 0x0000000c0e077223 */ /* 0x000fe2000000800f */
[----:B------:R-:W-:Y:S01]  /*0fb0*/  ISETP.NE.AND P2, PT, R11, RZ, PT ;  /* 0x000000ff0b00720c */ /* 0x000fe20003f45270 */
[----:B------:R-:W-:Y:S01]  /*0fc0*/  IMAD.MOV R11, RZ, RZ, -R11 ;  /* 0x000000ffff0b7224 */ /* 0x000fe200078e0a0b */
[----:B------:R-:W-:-:S02]  /*0fd0*/  LOP3.LUT R9, R9, 0x800000, RZ, 0xfc, !PT ;  /* 0x0080000009097812 */ /* 0x000fc400078efcff */
[----:B------:R-:W-:Y:S02]  /*0fe0*/  FSETP.NEU.FTZ.AND P0, PT, R7, R8, PT ;  /* 0x000000080700720b */ /* 0x000fe40003f1d000 */
[----:B------:R-:W-:Y:S02]  /*0ff0*/  SHF.L.U32 R10, R9, R10, RZ ;  /* 0x0000000a090a7219 */ /* 0x000fe400000006ff */
[----:B------:R-:W-:Y:S02]  /*1000*/  SEL R8, R11, RZ, P3 ;  /* 0x000000ff0b087207 */ /* 0x000fe40001800000 */
[----:B------:R-:W-:Y:S02]  /*1010*/  ISETP.NE.AND P2, PT, R10, RZ, P2 ;  /* 0x000000ff0a00720c */ /* 0x000fe40001745270 */
[----:B------:R-:W-:Y:S02]  /*1020*/  SHF.R.U32.HI R8, RZ, R8, R9 ;  /* 0x00000008ff087219 */ /* 0x000fe40000011609 */
[----:B------:R-:W-:-:S02]  /*1030*/  PLOP3.LUT P0, PT, P0, P2, PT, 0xf8, 0x8f ;  /* 0x00000000008f781c */ /* 0x000fc40000705f70 */
[----:B------:R-:W-:Y:S02]  /*1040*/  SHF.R.U32.HI R10, RZ, 0x1, R8 ;  /* 0x00000001ff0a7819 */ /* 0x000fe40000011608 */
[----:B------:R-:W-:-:S04]  /*1050*/  SEL R7, RZ, 0x1, !P0 ;  /* 0x00000001ff077807 */ /* 0x000fc80004000000 */
[----:B------:R-:W-:-:S04]  /*1060*/  LOP3.LUT R7, R7, 0x1, R10, 0xf8, !PT ;  /* 0x0000000107077812 */ /* 0x000fc800078ef80a */
[----:B------:R-:W-:-:S05]  /*1070*/  LOP3.LUT R7, R7, R8, RZ, 0xc0, !PT ;  /* 0x0000000807077212 */ /* 0x000fca00078ec0ff */
[----:B------:R-:W-:-:S05]  /*1080*/  IMAD.IADD R7, R10, 0x1, R7 ;  /* 0x000000010a077824 */ /* 0x000fca00078e0207 */
[----:B------:R-:W-:Y:S01]  /*1090*/  LOP3.LUT R0, R7, R0, RZ, 0xfc, !PT ;  /* 0x0000000007007212 */ /* 0x000fe200078efcff */
[----:B------:R-:W-:Y:S06]  /*10a0*/  BRA `(.L_x_79) ;  /* 0x0000000000107947 */ /* 0x000fec0003800000 */
.L_x_78:
[----:B------:R-:W-:-:S04]  /*10b0*/  LOP3.LUT R0, R0, 0x80000000, RZ, 0xc0, !PT ;  /* 0x8000000000007812 */ /* 0x000fc800078ec0ff */
[----:B------:R-:W-:Y:S01]  /*10c0*/  LOP3.LUT R0, R0, 0x7f800000, RZ, 0xfc, !PT ;  /* 0x7f80000000007812 */ /* 0x000fe200078efcff */
[----:B------:R-:W-:Y:S06]  /*10d0*/  BRA `(.L_x_79) ;  /* 0x0000000000047947 */ /* 0x000fec0003800000 */
.L_x_77:
[----:B------:R-:W-:-:S07]  /*10e0*/  IMAD R0, R7, 0x800000, R0 ;  /* 0x0080000007007824 */ /* 0x000fce00078e0200 */
.L_x_79:
[----:B------:R-:W-:Y:S05]  /*10f0*/  BSYNC.RECONVERGENT B2 ;  /* 0x0000000000027941 */ /* 0x000fea0003800200 */
.L_x_76:
[----:B------:R-:W-:Y:S05]  /*1100*/  BRA `(.L_x_80) ;  /* 0x0000000000207947 */ /* 0x000fea0003800000 */
.L_x_75:
[----:B------:R-:W-:-:S04]  /*1110*/  LOP3.LUT R0, R10, 0x80000000, R9, 0x48, !PT ;  /* 0x800000000a007812 */ /* 0x000fc800078e4809 */
[----:B------:R-:W-:Y:S01]  /*1120*/  LOP3.LUT R0, R0, 0x7f800000, RZ, 0xfc, !PT ;  /* 0x7f80000000007812 */ /* 0x000fe200078efcff */
[----:B------:R-:W-:Y:S06]  /*1130*/  BRA `(.L_x_80) ;  /* 0x0000000000147947 */ /* 0x000fec0003800000 */
.L_x_74:
[----:B------:R-:W-:Y:S01]  /*1140*/  LOP3.LUT R0, R10, 0x80000000, R9, 0x48, !PT ;  /* 0x800000000a007812 */ /* 0x000fe200078e4809 */
[----:B------:R-:W-:Y:S06]  /*1150*/  BRA `(.L_x_80) ;  /* 0x00000000000c7947 */ /* 0x000fec0003800000 */
.L_x_73:
[----:B------:R-:W0:Y:S01]  /*1160*/  MUFU.RSQ R0, -QNAN ;  /* 0xffc0000000007908 */ /* 0x000e220000001400 */
[----:B------:R-:W-:Y:S05]  /*1170*/  BRA `(.L_x_80) ;  /* 0x0000000000047947 */ /* 0x000fea0003800000 */
.L_x_72:
[----:B------:R-:W-:-:S07]  /*1180*/  FADD.FTZ R0, R0, R5 ;  /* 0x0000000500007221 */ /* 0x000fce0000010000 */
.L_x_80:
[----:B------:R-:W-:Y:S05]  /*1190*/  BSYNC.RECONVERGENT B1 ;  /* 0x0000000000017941 */ /* 0x000fea0003800200 */
.L_x_70:
[----:B------:R-:W-:-:S04]  /*11a0*/  IMAD.MOV.U32 R7, RZ, RZ, 0x0 ;  /* 0x00000000ff077424 */ /* 0x000fc800078e00ff */
[----:B0-----:R-:W-:Y:S05]  /*11b0*/  RET.REL.NODEC R6 `(_Z14cannyEdge_v2_0PfP6float2ii) ;  /* 0xffffffec06907950 */ /* 0x001fea0003c3ffff */
        .type           $_Z14cannyEdge_v2_0PfP6float2ii$__internal_accurate_pow,@function
        .size           $_Z14cannyEdge_v2_0PfP6float2ii$__internal_accurate_pow,(.L_x_147 - $_Z14cannyEdge_v2_0PfP6float2ii$__internal_accurate_pow)
$_Z14cannyEdge_v2_0PfP6float2ii$__internal_accurate_pow:
[----:B------:R-:W-:Y:S01]  /*11c0*/  ISETP.GT.U32.AND P0, PT, R29, 0xfffff, PT ;  /* 0x000fffff1d00780c */ /* 0x000fe20003f04070 */
[--C-:B------:R-:W-:Y:S01]  /*11d0*/  IMAD.MOV.U32 R11, RZ, RZ, R29.reuse ;  /* 0x000000ffff0b7224 */ /* 0x100fe200078e001d */
[----:B------:R-:W-:Y:S01]  /*11e0*/  MOV R10, R14 ;  /* 0x0000000e000a7202 */ /* 0x000fe20000000f00 */
[--C-:B------:R-:W-:Y:S01]  /*11f0*/  IMAD.MOV.U32 R12, RZ, RZ, R29.reuse ;  /* 0x000000ffff0c7224 */ /* 0x100fe200078e001d */
[----:B------:R-:W-:Y:S01]  /*1200*/  MOV R21, 0x3ed0f5d2 ;  /* 0x3ed0f5d200157802 */ /* 0x000fe20000000f00 */
[----:B------:R-:W-:Y:S01]  /*1210*/  IMAD.MOV.U32 R18, RZ, RZ, RZ ;  /* 0x000000ffff127224 */ /* 0x000fe200078e00ff */
[----:B------:R-:W-:Y:S01]  /*1220*/  UMOV UR4, 0x7d2cafe2 ;  /* 0x7d2cafe200047882 */ /* 0x000fe20000000000 */
[----:B------:R-:W-:Y:S01]  /*1230*/  IMAD.MOV.U32 R20, RZ, RZ, 0x41ad3b5a ;  /* 0x41ad3b5aff147424 */ /* 0x000fe200078e00ff */
[----:B------:R-:W-:Y:S01]  /*1240*/  UMOV UR5, 0x3eb0f5ff ;  /* 0x3eb0f5ff00057882 */ /* 0x000fe20000000000 */
[----:B------:R-:W-:Y:S01]  /*1250*/  SHF.R.U32.HI R29, RZ, 0x14, R29 ;  /* 0x00000014ff1d7819 */ /* 0x000fe2000001161d */
[----:B------:R-:W-:Y:S01]  /*1260*/  UMOV UR8, 0x3b39803f ;  /* 0x3b39803f00087882 */ /* 0x000fe20000000000 */
[----:B------:R-:W-:-:S02]  /*1270*/  UMOV UR9, 0x3c7abc9e ;  /* 0x3c7abc9e00097882 */ /* 0x000fc40000000000 */
[----:B------:R-:W-:-:S10]  /*1280*/  @!P0 DMUL R10, R10, 1.80143985094819840000e+16 ;  /* 0x435000000a0a8828 */ /* 0x000fd40000000000 */
[----:B------:R-:W-:Y:S01]  /*1290*/  @!P0 IMAD.MOV.U32 R12, RZ, RZ, R11 ;  /* 0x000000ffff0c8224 */ /* 0x000fe200078e000b */
[----:B------:R-:W-:Y:S01]  /*12a0*/  @!P0 LEA.HI R29, R11, 0xffffffca, RZ, 0xc ;  /* 0xffffffca0b1d8811 */ /* 0x000fe200078f60ff */
[----:B------:R-:W-:-:S03]  /*12b0*/  @!P0 IMAD.MOV.U32 R14, RZ, RZ, R10 ;  /* 0x000000ffff0e8224 */ /* 0x000fc600078e000a */
[----:B------:R-:W-:Y:S01]  /*12c0*/  LOP3.LUT R12, R12, 0x800fffff, RZ, 0xc0, !PT ;  /* 0x800fffff0c0c7812 */ /* 0x000fe200078ec0ff */
[----:B------:R-:W-:-:S03]  /*12d0*/  VIADD R10, R29, 0xfffffc01 ;  /* 0xfffffc011d0a7836 */ /* 0x000fc60000000000 */
[----:B------:R-:W-:-:S04]  /*12e0*/  LOP3.LUT R15, R12, 0x3ff00000, RZ, 0xfc, !PT ;  /* 0x3ff000000c0f7812 */ /* 0x000fc800078efcff */
[----:B------:R-:W-:-:S13]  /*12f0*/  ISETP.GE.U32.AND P1, PT, R15, 0x3ff6a09f, PT ;  /* 0x3ff6a09f0f00780c */ /* 0x000fda0003f26070 */
[----:B------:R-:W-:Y:S02]  /*1300*/  @P1 VIADD R13, R15, 0xfff00000 ;  /* 0xfff000000f0d1836 */ /* 0x000fe40000000000 */
[----:B------:R-:W-:Y:S02]  /*1310*/  @P1 VIADD R10, R29, 0xfffffc02 ;  /* 0xfffffc021d0a1836 */ /* 0x000fe40000000000 */
[----:B------:R-:W-:-:S06]  /*1320*/  @P1 IMAD.MOV.U32 R15, RZ, RZ, R13 ;  /* 0x000000ffff0f1224 */ /* 0x000fcc00078e000d */
        /* <DEDUP_REMOVED lines=30> */
[----:B------:R-:W-:-:S03]  /*1510*/  DFMA R14, R24, R22, UR4 ;  /* 0x00000004180e7e2b */ /* 0x000fc60008000016 */
[----:B------:R-:W-:Y:S02]  /*1520*/  DMUL R16, R18, R16 ;  /* 0x0000001012107228 */ /* 0x000fe40000000000 */
[----:B------:R-:W-:-:S03]  /*1530*/  DMUL R18, R12, R12 ;  /* 0x0000000c0c127228 */ /* 0x000fc60000000000 */
[----:B------:R-:W-:Y:S01]  /*1540*/  DADD R20, -R14, UR4 ;  /* 0x000000040e147e29 */ /* 0x000fe20008000100 */
[----:B------:R-:W-:Y:S01]  /*1550*/  UMOV UR4, 0xb9e7b0 ;  /* 0x00b9e7b000047882 */ /* 0x000fe20000000000 */
[----:B------:R-:W-:-:S03]  /*1560*/  UMOV UR5, 0x3c46a4cb ;  /* 0x3c46a4cb00057882 */ /* 0x000fc60000000000 */
[----:B------:R-:W-:-:S03]  /*1570*/  DMUL R26, R12, R18 ;  /* 0x000000120c1a7228 */ /* 0x000fc60000000000 */
[----:B------:R-:W-:Y:S02]  /*1580*/  DFMA R20, R24, R22, R20 ;  /* 0x000000161814722b */ /* 0x000fe40000000014 */
[----:B------:R-:W-:Y:S01]  /*1590*/  DFMA R22, R12, R12, -R18 ;  /* 0x0000000c0c16722b */ /* 0x000fe20000000812 */
[----:B------:R-:W-:Y:S02]  /*15a0*/  VIADD R25, R17, 0x100000 ;  /* 0x0010000011197836 */ /* 0x000fe40000000000 */
[----:B------:R-:W-:-:S06]  /*15b0*/  IMAD.MOV.U32 R24, RZ, RZ, R16 ;  /* 0x000000ffff187224 */ /* 0x000fcc00078e0010 */
[----:B------:R-:W-:Y:S02]  /*15c0*/  DFMA R22, R12, R24, R22 ;  /* 0x000000180c16722b */ /* 0x000fe40000000016 */
[----:B------:R-:W-:Y:S01]  /*15d0*/  DADD R24, R20, -UR4 ;  /* 0x8000000414187e29 */ /* 0x000fe20008000000 */
[----:B------:R-:W-:Y:S01]  /*15e0*/  UMOV UR4, 0x80000000 ;  /* 0x8000000000047882 */ /* 0x000fe20000000000 */
[----:B------:R-:W-:Y:S01]  /*15f0*/  DFMA R20, R12, R18, -R26 ;  /* 0x000000120c14722b */ /* 0x000fe2000000081a */
[----:B------:R-:W-:-:S07]  /*1600*/  UMOV UR5, 0x43300000 ;  /* 0x4330000000057882 */ /* 0x000fce0000000000 */
        /* <DEDUP_REMOVED lines=16> */
[----:B------:R-:W-:Y:S01]  /*1710*/  DADD R16, R16, R12 ;  /* 0x0000000010107229 */ /* 0x000fe2000000000c */
[----:B------:R-:W-:Y:S01]  /*1720*/  LOP3.LUT R12, R10, 0x80000000, RZ, 0x3c, !PT ;  /* 0x800000000a0c7812 */ /* 0x000fe200078e3cff */
[----:B------:R-:W-:-:S06]  /*1730*/  IMAD.MOV.U32 R13, RZ, RZ, 0x43300000 ;  /* 0x43300000ff0d7424 */ /* 0x000fcc00078e00ff */
[----:B------:R-:W-:Y:S02]  /*1740*/  DADD R14, R20, R16 ;  /* 0x00000000140e7229 */ /* 0x000fe40000000010 */
[----:B------:R-:W-:Y:S01]  /*1750*/  DADD R12, R12, -UR4 ;  /* 0x800000040c0c7e29 */ /* 0x000fe20008000000 */
[----:B------:R-:W-:Y:S01]  /*1760*/  UMOV UR4, 0xfefa39ef ;  /* 0xfefa39ef00047882 */ /* 0x000fe20000000000 */
[----:B------:R-:W-:-:S04]  /*1770*/  UMOV UR5, 0x3fe62e42 ;  /* 0x3fe62e4200057882 */ /* 0x000fc80000000000 */
[--C-:B------:R-:W-:Y:S02]  /*1780*/  DADD R20, R20, -R14.reuse ;  /* 0x0000000014147229 */ /* 0x100fe4000000080e */
[----:B------:R-:W-:-:S06]  /*1790*/  DFMA R10, R12, UR4, R14 ;  /* 0x000000040c0a7c2b */ /* 0x000fcc000800000e */
[----:B------:R-:W-:Y:S02]  /*17a0*/  DADD R20, R16, R20 ;  /* 0x0000000010147229 */ /* 0x000fe40000000014 */
[----:B------:R-:W-:-:S08]  /*17b0*/  DFMA R18, R12, -UR4, R10 ;  /* 0x800000040c127c2b */ /* 0x000fd0000800000a */
[----:B------:R-:W-:-:S08]  /*17c0*/  DADD R18, -R14, R18 ;  /* 0x000000000e127229 */ /* 0x000fd00000000112 */
[----:B------:R-:W-:-:S08]  /*17d0*/  DADD R18, R20, -R18 ;  /* 0x0000000014127229 */ /* 0x000fd00000000812 */
[----:B------:R-:W-:-:S08]  /*17e0*/  DFMA R18, R12, UR8, R18 ;  /* 0x000000080c127c2b */ /* 0x000fd00008000012 */
[----:B------:R-:W-:-:S08]  /*17f0*/  DADD R12, R10, R18 ;  /* 0x000000000a0c7229 */ /* 0x000fd00000000012 */
[----:B------:R-:W-:Y:S02]  /*1800*/  DADD R10, R10, -R12 ;  /* 0x000000000a0a7229 */ /* 0x000fe4000000080c */
[----:B------:R-:W-:-:S06]  /*1810*/  DMUL R14, R12, 2 ;  /* 0x400000000c0e7828 */ /* 0x000fcc0000000000 */
[----:B------:R-:W-:Y:S02]  /*1820*/  DADD R18, R18, R10 ;  /* 0x0000000012127229 */ /* 0x000fe4000000000a */
[----:B------:R-:W-:Y:S01]  /*1830*/  DFMA R12, R12, 2, -R14 ;  /* 0x400000000c0c782b */ /* 0x000fe2000000080e */
[----:B------:R-:W-:Y:S02]  /*1840*/  IMAD.MOV.U32 R10, RZ, RZ, 0x652b82fe ;  /* 0x652b82feff0a7424 */ /* 0x000fe400078e00ff */
[----:B------:R-:W-:-:S05]  /*1850*/  IMAD.MOV.U32 R11, RZ, RZ, 0x3ff71547 ;  /* 0x3ff71547ff0b7424 */ /* 0x000fca00078e00ff */
[----:B------:R-:W-:-:S08]  /*1860*/  DFMA R18, R18, 2, R12 ;  /* 0x400000001212782b */ /* 0x000fd0000000000c */
        /* <DEDUP_REMOVED lines=12> */
[----:B------:R-:W-:Y:S01]  /*1930*/  MOV R21, 0x3e928af3 ;  /* 0x3e928af300157802 */ /* 0x000fe20000000f00 */
[----:B------:R-:W-:-:S05]  /*1940*/  UMOV UR5, 0x3e5ade15 ;  /* 0x3e5ade1500057882 */ /* 0x000fca0000000000 */
        /* <DEDUP_REMOVED lines=34> */
[----:B------:R-:W-:Y:S02]  /*1b70*/  @!P1 LEA.HI R11, R10, R10, RZ, 0x1 ;  /* 0x0000000a0a0b9211 */ /* 0x000fe400078f08ff */
[----:B------:R-:W-:Y:S02]  /*1b80*/  FSEL R15, R15, RZ, P0 ;  /* 0x000000ff0f0f7208 */ /* 0x000fe40000000000 */
[----:B------:R-:W-:-:S05]  /*1b90*/  @!P1 SHF.R.S32.HI R11, RZ, 0x1, R11 ;  /* 0x00000001ff0b9819 */ /* 0x000fca000001140b */
[----:B------:R-:W-:Y:S02]  /*1ba0*/  @!P1 IMAD.IADD R10, R10, 0x1, -R11 ;  /* 0x000000010a0a9824 */ /* 0x000fe400078e0a0b */
[----:B------:R-:W-:-:S03]  /*1bb0*/  @!P1 IMAD R17, R11, 0x100000, R17 ;  /* 0x001000000b119824 */ /* 0x000fc600078e0211 */
[----:B------:R-:W-:Y:S01]  /*1bc0*/  @!P1 LEA R11, R10, 0x3ff00000, 0x14 ;  /* 0x3ff000000a0b9811 */ /* 0x000fe200078ea0ff */
[----:B------:R-:W-:-:S06]  /*1bd0*/  @!P1 IMAD.MOV.U32 R10, RZ, RZ, RZ ;  /* 0x000000ffff0a9224 */ /* 0x000fcc00078e00ff */
[----:B------:R-:W-:-:S11]  /*1be0*/  @!P1 DMUL R14, R16, R10 ;  /* 0x0000000a100e9228 */ /* 0x000fd60000000000 */
.L_x_81:
[----:B------:R-:W-:Y:S01]  /*1bf0*/  DFMA R18, R18, R14, R14 ;  /* 0x0000000e1212722b */ /* 0x000fe2000000000e */
[----:B------:R-:W-:Y:S01]  /*1c00*/  IMAD.MOV.U32 R12, RZ, RZ, R0 ;  /* 0x000000ffff0c7224 */ /* 0x000fe200078e0000 */
[----:B------:R-:W-:Y:S01]  /*1c10*/  DSETP.NEU.AND P0, PT, |R14|, +INF , PT ;  /* 0x7ff000000e00742a */ /* 0x000fe20003f0d200 */
[----:B------:R-:W-:-:S07]  /*1c20*/  IMAD.MOV.U32 R13, RZ, RZ, 0x0 ;  /* 0x00000000ff0d7424 */ /* 0x000fce00078e00ff */
[----:B------:R-:W-:Y:S02]  /*1c30*/  FSEL R10, R14, R18, !P0 ;  /* 0x000000120e0a7208 */ /* 0x000fe40004000000 */
[----:B------:R-:W-:Y:S01]  /*1c40*/  FSEL R11, R15, R19, !P0 ;  /* 0x000000130f0b7208 */ /* 0x000fe20004000000 */
[----:B------:R-:W-:Y:S06]  /*1c50*/  RET.REL.NODEC R12 `(_Z14cannyEdge_v2_0PfP6float2ii) ;  /* 0xffffffe00ce87950 */ /* 0x000fec0003c3ffff */
.L_x_82:
        /* <DEDUP_REMOVED lines=10> */
.L_x_147:


//--------------------- .text._Z14cannyEdge_v1_0PfS_S_ii --------------------------
	.section	.text._Z14cannyEdge_v1_0PfS_S_ii,"ax",@progbits
	.align	128
        .global         _Z14cannyEdge_v1_0PfS_S_ii
        .type           _Z14cannyEdge_v1_0PfS_S_ii,@function
        .size           _Z14cannyEdge_v1_0PfS_S_ii,(.L_x_150 - _Z14cannyEdge_v1_0PfS_S_ii)
        .other          _Z14cannyEdge_v1_0PfS_S_ii,@"STO_CUDA_ENTRY STV_DEFAULT"
_Z14cannyEdge_v1_0PfS_S_ii:
.text._Z14cannyEdge_v1_0PfS_S_ii:
        /* <DEDUP_REMOVED lines=13> */
[----:B------:R-:W0:Y:S01]  /*00d0*/  S2R R3, SR_CgaCtaId ;  /* 0x0000000000037919 */ /* 0x000e220000008800 */
[----:B------:R-:W-:Y:S01]  /*00e0*/  MOV R2, 0x400 ;  /* 0x0000040000027802 */ /* 0x000fe20000000f00 */
[----:B------:R-:W1:Y:S01]  /*00f0*/  LDC.64 R8, c[0x0][0x380] ;  /* 0x0000e000ff087b82 */ /* 0x000e620000000a00 */
[----:B------:R-:W2:Y:S01]  /*0100*/  LDCU.64 UR4, c[0x0][0x358] ;  /* 0x00006b00ff0477ac */ /* 0x000ea20008000a00 */
[----:B------:R-:W-:-:S04]  /*0110*/  ISETP.GE.AND P0, PT, R13, 0x1, PT ;  /* 0x000000010d00780c */ /* 0x000fc80003f06270 */
[----:B------:R-:W-:Y:S02]  /*0120*/  ISETP.NE.OR P0, PT, R19, RZ, !P0 ;  /* 0x000000ff1300720c */ /* 0x000fe40004705670 */
[----:B0-----:R-:W-:Y:S01]  /*0130*/  LEA R2, R3, R2, 0x18 ;  /* 0x0000000203027211 */ /* 0x001fe200078ec0ff */
[----:B------:R-:W-:-:S04]  /*0140*/  IMAD R3, R12, R6, R13 ;  /* 0x000000060c037224 */ /* 0x000fc800078e020d */
[----:B------:R-:W-:Y:S01]  /*0150*/  STS.128 [R2], RZ ;  /* 0x000000ff02007388 */ /* 0x000fe20000000c00 */
[----:B-1----:R-:W-:-:S03]  /*0160*/  IMAD.WIDE R4, R3, 0x4, R8 ;  /* 0x0000000403047825 */ /* 0x002fc600078e0208 */
[----:B------:R-:W-:Y:S04]  /*0170*/  STS.128 [R2+0x10], RZ ;  /* 0x000010ff02007388 */ /* 0x000fe80000000c00 */
        /* <DEDUP_REMOVED lines=78> */
[----:B------:R-:W-:Y:S01]  /*0660*/  STS.128 [R2+0x500], RZ ;  /* 0x000500ff02007388 */ /* 0x000fe20000000c00 */
[----:B------:R-:W-:Y:S06]  /*0670*/  BAR.SYNC.DEFER_BLOCKING 0x0 ;  /* 0x0000000000007b1d */ /* 0x000fec0000010000 */
[----:B--2---:R-:W2:Y:S04]  /*0680*/  LDG.E R15, desc[UR4][R4.64] ;  /* 0x00000004040f7981 */ /* 0x004ea8000c1e1900 */
[----:B------:R-:W3:Y:S01]  /*0690*/  @!P0 LDG.E R14, desc[UR4][R4.64+-0x4] ;  /* 0xfffffc04040e8981 */ /* 0x000ee2000c1e1900 */
[--C-:B------:R-:W-:Y:S01]  /*06a0*/  IMAD R10, R19, 0x48, R2.reuse ;  /* 0x00000048130a7824 */ /* 0x100fe200078e0202 */
[C---:B------:R-:W-:Y:S01]  /*06b0*/  ISETP.NE.AND P5, PT, R21.reuse, 0xf, PT ;  /* 0x0000000f1500780c */ /* 0x040fe20003fa5270 */
[C---:B------:R-:W-:Y:S01]  /*06c0*/  IMAD R11, R21.reuse, 0x4, R2 ;  /* 0x00000004150b7824 */ /* 0x040fe200078e0202 */
[C---:B------:R-:W-:Y:S01]  /*06d0*/  ISETP.NE.AND P6, PT, R21.reuse, RZ, PT ;  /* 0x000000ff1500720c */ /* 0x040fe20003fc5270 */
[----:B------:R-:W-:Y:S01]  /*06e0*/  IMAD R0, R21, 0x4, R10 ;  /* 0x0000000415007824 */ /* 0x000fe200078e020a */
[C---:B------:R-:W-:Y:S01]  /*06f0*/  ISETP.NE.OR P1, PT, R19.reuse, RZ, P5 ;  /* 0x000000ff1300720c */ /* 0x040fe20002f25670 */
[----:B------:R-:W-:Y:S01]  /*0700*/  VIADD R16, R6, 0xffffffff ;  /* 0xffffffff06107836 */ /* 0x000fe20000000000 */
[----:B------:R-:W-:Y:S01]  /*0710*/  LOP3.LUT P2, RZ, R19, R21, RZ, 0xfc, !PT ;  /* 0x0000001513ff7212 */ /* 0x000fe2000784fcff */
[----:B------:R-:W-:Y:S01]  /*0720*/  VIADD R17, R7, 0xffffffff ;  /* 0xffffffff07117836 */ /* 0x000fe20000000000 */
[----:B------:R-:W-:Y:S01]  /*0730*/  ISETP.NE.OR P6, PT, R19, 0xf, P6 ;  /* 0x0000000f1300780c */ /* 0x000fe200037c5670 */
[----:B------:R-:W-:Y:S01]  /*0740*/  IMAD.IADD R7, R3, 0x1, -R6 ;  /* 0x0000000103077824 */ /* 0x000fe200078e0a06 */
[----:B------:R-:W-:-:S02]  /*0750*/  ISETP.NE.OR P5, PT, R19, 0xf, P5 ;  /* 0x0000000f1300780c */ /* 0x000fc40002fa5670 */
[C---:B------:R-:W-:Y:S01]  /*0760*/  ISETP.NE.AND P4, PT, R12.reuse, RZ, PT ;  /* 0x000000ff0c00720c */ /* 0x040fe20003f85270 */
[----:B------:R-:W-:Y:S01]  /*0770*/  IMAD.WIDE R8, R7, 0x4, R8 ;  /* 0x0000000407087825 */ /* 0x000fe200078e0208 */
[----:B------:R-:W-:Y:S02]  /*0780*/  ISETP.GE.U32.AND P3, PT, R12, R17, PT ;  /* 0x000000110c00720c */ /* 0x000fe40003f66070 */
[C---:B------:R-:W-:Y:S01]  /*0790*/  ISETP.LT.OR P2, PT, R13.reuse, 0x1, P2 ;  /* 0x000000010d00780c */ /* 0x040fe20001741670 */
[----:B------:R-:W-:Y:S01]  /*07a0*/  IMAD.WIDE R6, R6, 0x4, R4 ;  /* 0x0000000406067825 */ /* 0x000fe200078e0204 */
[CC--:B------:R-:W-:Y:S02]  /*07b0*/  ISETP.GE.OR P6, PT, R13.reuse, R16.reuse, P6 ;  /* 0x000000100d00720c */ /* 0x0c0fe400037c6670 */
[C---:B------:R-:W-:Y:S02]  /*07c0*/  ISETP.GE.OR P5, PT, R13.reuse, R16, P5 ;  /* 0x000000100d00720c */ /* 0x040fe40002fa6670 */
[----:B------:R-:W-:-:S02]  /*07d0*/  ISETP.LT.OR P1, PT, R13, 0x1, P1 ;  /* 0x000000010d00780c */ /* 0x000fc40000f21670 */
[C---:B------:R-:W-:Y:S02]  /*07e0*/  ISETP.NE.OR P4, PT, R21.reuse, RZ, !P4 ;  /* 0x000000ff1500720c */ /* 0x040fe40006785670 */
[----:B------:R-:W-:Y:S02]  /*07f0*/  ISETP.NE.OR P3, PT, R21, 0xf, P3 ;  /* 0x0000000f1500780c */ /* 0x000fe40001f65670 */
[C---:B------:R-:W-:Y:S02]  /*0800*/  ISETP.EQ.OR P2, PT, R12.reuse, RZ, P2 ;  /* 0x000000ff0c00720c */ /* 0x040fe40001742670 */
[C---:B------:R-:W-:Y:S02]  /*0810*/  ISETP.EQ.OR P6, PT, R12.reuse, RZ, P6 ;  /* 0x000000ff0c00720c */ /* 0x040fe400037c2670 */
[CC--:B------:R-:W-:Y:S02]  /*0820*/  ISETP.GE.U32.OR P1, PT, R12.reuse, R17.reuse, P1 ;  /* 0x000000110c00720c */ /* 0x0c0fe40000f26470 */
[----:B------:R-:W-:-:S07]  /*0830*/  ISETP.GE.U32.OR P5, PT, R12, R17, P5 ;  /* 0x000000110c00720c */ /* 0x000fce0002fa6470 */
[----:B------:R-:W4:Y:S04]  /*0840*/  @!P2 LDG.E R17, desc[UR4][R8.64+-0x4] ;  /* 0xfffffc040811a981 */ /* 0x000f28000c1e1900 */
[----:B------:R-:W5:Y:S04]  /*0850*/  @!P1 LDG.E R21, desc[UR4][R6.64+-0x4] ;  /* 0xfffffc0406159981 */ /* 0x000f68000c1e1900 */
[----:B------:R-:W5:Y:S04]  /*0860*/  @!P5 LDG.E R23, desc[UR4][R6.64+0x4] ;  /* 0x000004040617d981 */ /* 0x000f68000c1e1900 */
[----:B--2---:R0:W-:Y:S04]  /*0870*/  STS [R0+0x4c], R15 ;  /* 0x00004c0f00007388 */ /* 0x0041e80000000800 */
[----:B---3--:R-:W-:Y:S01]  /*0880*/  @!P0 STS [R11+0x4], R14 ;  /* 0x0000040e0b008388 */ /* 0x008fe20000000800 */
[----:B------:R-:W-:-:S03]  /*0890*/  ISETP.GE.AND P0, PT, R13, R16, PT ;  /* 0x000000100d00720c */ /* 0x000fc60003f06270 */
[----:B------:R-:W2:Y:S01]  /*08a0*/  @!P4 LDG.E R13, desc[UR4][R8.64] ;  /* 0x00000004080dc981 */ /* 0x000ea2000c1e1900 */
[----:B------:R-:W-:-:S03]  /*08b0*/  ISETP.NE.OR P0, PT, R19, 0xf, P0 ;  /* 0x0000000f1300780c */ /* 0x000fc60000705670 */
[----:B0-----:R-:W3:Y:S04]  /*08c0*/  @!P3 LDG.E R15, desc[UR4][R6.64] ;  /* 0x00000004060fb981 */ /* 0x001ee8000c1e1900 */
[----:B------:R-:W5:Y:S06]  /*08d0*/  @!P6 LDG.E R19, desc[UR4][R8.64+0x4] ;  /* 0x000004040813e981 */ /* 0x000f6c000c1e1900 */
[----:B------:R-:W4:Y:S01]  /*08e0*/  @!P0 LDG.E R4, desc[UR4][R4.64+0x4] ;  /* 0x0000040404048981 */ /* 0x000f22000c1e1900 */
[----:B------:R-:W-:Y:S03]  /*08f0*/  BSSY.RECONVERGENT B0, `(.L_x_83) ;  /* 0x0000023000007945 */ /* 0x000fe60003800200 */
[----:B----4-:R-:W-:Y:S04]  /*0900*/  @!P0 STS [R11+0x4cc], R4 ;  /* 0x0004cc040b008388 */ /* 0x010fe80000000800 */
[----:B--2---:R-:W-:Y:S04]  /*0910*/  @!P4 STS [R10+0x48], R13 ;  /* 0x0000480d0a00c388 */ /* 0x004fe80000000800 */
[----:B---3--:R-:W-:Y:S04]  /*0920*/  @!P3 STS [R10+0x8c], R15 ;  /* 0x00008c0f0a00b388 */ /* 0x008fe80000000800 */
[----:B------:R-:W-:Y:S04]  /*0930*/  @!P2 STS [R2], R17 ;  /* 0x000000110200a388 */ /* 0x000fe80000000800 */
[----:B-----5:R-:W-:Y:S04]  /*0940*/  @!P6 STS [R2+0x4c8], R19 ;  /* 0x0004c8130200e388 */ /* 0x020fe80000000800 */
[----:B------:R-:W-:Y:S04]  /*0950*/  @!P1 STS [R2+0x44], R21 ;  /* 0x0000441502009388 */ /* 0x000fe80000000800 */
[----:B------:R-:W-:Y:S01]  /*0960*/  @!P5 STS [R2+0x50c], R23 ;  /* 0x00050c170200d388 */ /* 0x000fe20000000800 */
[----:B------:R-:W-:Y:S06]  /*0970*/  BAR.SYNC.DEFER_BLOCKING 0x0 ;  /* 0x0000000000007b1d */ /* 0x000fec0000010000 */
[----:B------:R-:W0:Y:S04]  /*0980*/  LDS R5, [R0+0x4] ;  /* 0x0000040000057984 */ /* 0x000e280000000800 */
[----:B------:R-:W-:Y:S04]  /*0990*/  LDS R8, [R0] ;  /* 0x0000000000087984 */ /* 0x000fe80000000800 */
[----:B------:R-:W1:Y:S04]  /*09a0*/  LDS R9, [R0+0x90] ;  /* 0x0000900000097984 */ /* 0x000e680000000800 */
[----:B------:R-:W2:Y:S04]  /*09b0*/  LDS R7, [R0+0x94] ;  /* 0x0000940000077984 */ /* 0x000ea80000000800 */
[----:B------:R-:W3:Y:S04]  /*09c0*/  LDS R11, [R0+0x8] ;  /* 0x00000800000b7984 */ /* 0x000ee80000000800 */
[----:B------:R-:W4:Y:S04]  /*09d0*/  LDS R29, [R0+0x98] ;  /* 0x00009800001d7984 */ /* 0x000f280000000800 */
[----:B------:R-:W5:Y:S04]  /*09e0*/  LDS R6, [R0+0x48] ;  /* 0x0000480000067984 */ /* 0x000f680000000800 */
[----:B------:R-:W5:Y:S01]  /*09f0*/  LDS R13, [R0+0x50] ;  /* 0x00005000000d7984 */ /* 0x000f620000000800 */
[----:B0-----:R-:W-:Y:S01]  /*0a00*/  FADD R5, R5, R5 ;  /* 0x0000000505057221 */ /* 0x001fe20000000000 */
[----:B-1----:R-:W-:-:S04]  /*0a10*/  FADD R2, -R8, R9 ;  /* 0x0000000908027221 */ /* 0x002fc80000000100 */
[----:B------:R-:W-:-:S04]  /*0a20*/  FADD R2, R2, -R5 ;  /* 0x8000000502027221 */ /* 0x000fc80000000000 */
[----:B--2---:R-:W-:-:S04]  /*0a30*/  FFMA R2, R7, 2, R2 ;  /* 0x4000000007027823 */ /* 0x004fc80000000002 */
[----:B---3--:R-:W-:-:S04]  /*0a40*/  FADD R2, R2, -R11 ;  /* 0x8000000b02027221 */ /* 0x008fc80000000000 */
[----:B----4-:R-:W-:-:S04]  /*0a50*/  FADD R2, R2, R29 ;  /* 0x0000001d02027221 */ /* 0x010fc80000000000 */
[----:B------:R-:W0:Y:S01]  /*0a60*/  F2F.F64.F32 R4, R2 ;  /* 0x0000000200047310 */ /* 0x000e220000201800 */
[----:B------:R-:W-:Y:S01]  /*0a70*/  FADD R8, -R8, R11 ;  /* 0x0000000b08087221 */ /* 0x000fe20000000100 */
[----:B-----5:R-:W-:-:S04]  /*0a80*/  FADD R7, R6, R6 ;  /* 0x0000000606077221 */ /* 0x020fc80000000000 */
[----:B------:R-:W-:-:S04]  /*0a90*/  FADD R8, R8, -R7 ;  /* 0x8000000708087221 */ /* 0x000fc80000000000 */
[----:B------:R-:W-:Y:S01]  /*0aa0*/  FFMA R8, R13, 2, R8 ;  /* 0x400000000d087823 */ /* 0x000fe20000000008 */
[----:B0-----:R-:W-:-:S03]  /*0ab0*/  DADD R6, -RZ, |R4| ;  /* 0x00000000ff067229 */ /* 0x001fc60000000504 */
[----:B------:R-:W-:Y:S01]  /*0ac0*/  FADD R8, -R9, R8 ;  /* 0x0000000809087221 */ /* 0x000fe20000000100 */
[----:B------:R-:W-:-:S03]  /*0ad0*/  MOV R0, 0xb20 ;  /* 0x00000b2000007802 */ /* 0x000fc60000000f00 */
[----:B------:R-:W-:-:S03]  /*0ae0*/  FADD R29, R29, R8 ;  /* 0x000000081d1d7221 */ /* 0x000fc60000000000 */
[----:B------:R-:W-:Y:S02]  /*0af0*/  IMAD.MOV.U32 R14, RZ, RZ, R6 ;  /* 0x000000ffff0e7224 */ /* 0x000fe400078e0006 */
[----:B------:R-:W-:-:S07]  /*0b00*/  IMAD.MOV.U32 R28, RZ, RZ, R7 ;  /* 0x000000ffff1c7224 */ /* 0x000fce00078e0007 */
[----:B------:R-:W-:Y:S05]  /*0b10*/  CALL.REL.NOINC `($_Z14cannyEdge_v1_0PfS_S_ii$__internal_accurate_pow) ;  /* 0x0000000c00e47944 */ /* 0x000fea0003c00000 */
[----:B------:R-:W-:Y:S05]  /*0b20*/  BSYNC.RECONVERGENT B0 ;  /* 0x0000000000007941 */ /* 0x000fea0003800200 */
.L_x_83:
[----:B------:R-:W-:Y:S01]  /*0b30*/  DADD R8, R4, 2 ;  /* 0x4000000004087429 */ /* 0x000fe20000000000 */
[----:B------:R-:W0:Y:S01]  /*0b40*/  F2F.F64.F32 R6, R29 ;  /* 0x0000001d00067310 */ /* 0x000e220000201800 */
[----:B------:R-:W-:Y:S01]  /*0b50*/  FSETP.NEU.AND P0, PT, R2, RZ, PT ;  /* 0x000000ff0200720b */ /* 0x000fe20003f0d000 */
[----:B------:R-:W-:Y:S07]  /*0b60*/  BSSY.RECONVERGENT B0, `(.L_x_84) ;  /* 0x000000e000007945 */ /* 0x000fee0003800200 */
[----:B------:R-:W-:Y:S01]  /*0b70*/  LOP3.LUT R8, R9, 0x7ff00000, RZ, 0xc0, !PT ;  /* 0x7ff0000009087812 */ /* 0x000fe200078ec0ff */
[----:B------:R-:W-:-:S03]  /*0b80*/  IMAD.MOV.U32 R9, RZ, RZ, R13 ;  /* 0x000000ffff097224 */ /* 0x000fc600078e000d */
        /* <DEDUP_REMOVED lines=11> */
.L_x_85:
[----:B------:R-:W-:Y:S05]  /*0c40*/  BSYNC.RECONVERGENT B0 ;  /* 0x0000000000007941 */ /* 0x000fea0003800200 */
.L_x_84:
[----:B------:R-:W-:Y:S01]  /*0c50*/  BSSY.RECONVERGENT B0, `(.L_x_86) ;  /* 0x0000005000007945 */ /* 0x000fe20003800200 */
[----:B------:R-:W-:Y:S01]  /*0c60*/  IMAD.MOV.U32 R14, RZ, RZ, R10 ;  /* 0x000000ffff0e7224 */ /* 0x000fe200078e000a */
[----:B------:R-:W-:Y:S02]  /*0c70*/  MOV R28, R11 ;  /* 0x0000000b001c7202 */ /* 0x000fe40000000f00 */
[----:B------:R-:W-:-:S07]  /*0c80*/  MOV R0, 0xca0 ;  /* 0x00000ca000007802 */ /* 0x000fce0000000f00 */
[----:B------:R-:W-:Y:S05]  /*0c90*/  CALL.REL.NOINC `($_Z14cannyEdge_v1_0PfS_S_ii$__internal_accurate_pow) ;  /* 0x0000000c00847944 */ /* 0x000fea0003c00000 */
[----:B------:R-:W-:Y:S05]  /*0ca0*/  BSYNC.RECONVERGENT B0 ;  /* 0x0000000000007941 */ /* 0x000fea0003800200 */
.L_x_86:
[----:B------:R-:W-:Y:S01]  /*0cb0*/  DADD R4, R6, 2 ;  /* 0x4000000006047429 */ /* 0x000fe20000000000 */
[C---:B------:R-:W-:Y:S01]  /*0cc0*/  FSETP.NEU.AND P0, PT, R29.reuse, RZ, PT ;  /* 0x000000ff1d00720b */ /* 0x040fe20003f0d000 */
[----:B------:R-:W-:Y:S01]  /*0cd0*/  BSSY.RECONVERGENT B0, `(.L_x_87) ;  /* 0x0000011000007945 */ /* 0x000fe20003800200 */
[----:B------:R-:W-:Y:S02]  /*0ce0*/  FSETP.NEU.AND P3, PT, R2, 1, PT ;  /* 0x3f8000000200780b */ /* 0x000fe40003f6d000 */
[----:B------:R-:W-:Y:S02]  /*0cf0*/  FSETP.NEU.AND P2, PT, R29, 1, PT ;  /* 0x3f8000001d00780b */ /* 0x000fe40003f4d000 */
[----:B------:R-:W-:Y:S02]  /*0d00*/  FSEL R8, R8, RZ, P3 ;  /* 0x000000ff08087208 */ /* 0x000fe40001800000 */
[----:B------:R-:W-:Y:S02]  /*0d10*/  FSEL R9, R9, 1.875, P3 ;  /* 0x3ff0000009097808 */ /* 0x000fe40001800000 */
[----:B------:R-:W-:Y:S01]  /*0d20*/  LOP3.LUT R4, R5, 0x7ff00000, RZ, 0xc0, !PT ;  /* 0x7ff0000005047812 */ /* 0x000fe200078ec0ff */
[----:B------:R-:W-:-:S03]  /*0d30*/  IMAD.MOV.U32 R5, RZ, RZ, R13 ;  /* 0x000000ffff057224 */ /* 0x000fc600078e000d */
[----:B------:R-:W-:Y:S01]  /*0d40*/  ISETP.NE.AND P1, PT, R4, 0x7ff00000, PT ;  /* 0x7ff000000400780c */ /* 0x000fe20003f25270 */
[----:B------:R-:W-:Y:S01]  /*0d50*/  IMAD.MOV.U32 R4, RZ, RZ, R12 ;  /* 0x000000ffff047224 */ /* 0x000fe200078e000c */
[----:B------:R-:W-:-:S11]  /*0d60*/  @!P0 CS2R R4, SRZ ;  /* 0x0000000000048805 */ /* 0x000fd6000001ff00 */
[----:B------:R-:W-:Y:S05]  /*0d70*/  @P1 BRA `(.L_x_88) ;  /* 0x0000000000181947 */ /* 0x000fea0003800000 */
[----:B------:R-:W-:-:S13]  /*0d80*/  FSETP.NAN.AND P0, PT, R29, R29, PT ;  /* 0x0000001d1d00720b */ /* 0x000fda0003f08000 */
[----:B------:R-:W-:Y:S01]  /*0d90*/  @P0 DADD R4, R6, 2 ;  /* 0x4000000006040429 */ /* 0x000fe20000000000 */
[----:B------:R-:W-:Y:S10]  /*0da0*/  @P0 BRA `(.L_x_88) ;  /* 0x00000000000c0947 */ /* 0x000ff40003800000 */
[----:B------:R-:W-:-:S14]  /*0db0*/  DSETP.NEU.AND P0, PT, |R6|, +INF , PT ;  /* 0x7ff000000600742a */ /* 0x000fdc0003f0d200 */
[----:B------:R-:W-:Y:S02]  /*0dc0*/  @!P0 IMAD.MOV.U32 R4, RZ, RZ, 0x0 ;  /* 0x00000000ff048424 */ /* 0x000fe400078e00ff */
[----:B------:R-:W-:-:S07]  /*0dd0*/  @!P0 IMAD.MOV.U32 R5, RZ, RZ, 0x7ff00000 ;  /* 0x7ff00000ff058424 */ /* 0x000fce00078e00ff */
.L_x_88:
[----:B------:R-:W-:Y:S05]  /*0de0*/  BSYNC.RECONVERGENT B0 ;  /* 0x0000000000007941 */ /* 0x000fea0003800200 */
.L_x_87:
[----:B------:R-:W-:Y:S01]  /*0df0*/  FSEL R4, R4, RZ, P2 ;  /* 0x000000ff04047208 */ /* 0x000fe20001000000 */
[----:B------:R-:W-:Y:S01]  /*0e00*/  BSSY.RECONVERGENT B0, `(.L_x_89) ;  /* 0x0000010000007945 */ /* 0x000fe20003800200 */
[----:B------:R-:W-:-:S06]  /*0e10*/  FSEL R5, R5, 1.875, P2 ;  /* 0x3ff0000005057808 */ /* 0x000fcc0001000000 */
[----:B------:R-:W-:-:S10]  /*0e20*/  DADD R4, R8, R4 ;  /* 0x0000000008047229 */ /* 0x000fd40000000004 */
[----:B------:R-:W0:Y:S02]  /*0e30*/  F2F.F32.F64 R5, R4 ;  /* 0x0000000400057310 */ /* 0x000e240000301000 */
[----:B0-----:R-:W-:-:S06]  /*0e40*/  VIADD R0, R5, 0xf3000000 ;  /* 0xf300000005007836 */ /* 0x001fcc0000000000 */
[----:B------:R0:W1:Y:S01]  /*0e50*/  MUFU.RSQ R6, R5 ;  /* 0x0000000500067308 */ /* 0x0000620000001400 */
[----:B------:R-:W-:-:S13]  /*0e60*/  ISETP.GT.U32.AND P0, PT, R0, 0x727fffff, PT ;  /* 0x727fffff0000780c */ /* 0x000fda0003f04070 */
[----:B0-----:R-:W-:Y:S05]  /*0e70*/  @!P0 BRA `(.L_x_90) ;  /* 0x0000000000108947 */ /* 0x001fea0003800000 */
[----:B------:R-:W-:-:S07]  /*0e80*/  MOV R9, 0xea0 ;  /* 0x00000ea000097802 */ /* 0x000fce0000000f00 */
[----:B-1----:R-:W-:Y:S05]  /*0e90*/  CALL.REL.NOINC `($__internal_3_$__cuda_sm20_sqrt_rn_f32_slowpath) ;  /* 0x0000000400047944 */ /* 0x002fea0003c00000 */
[----:B------:R-:W-:Y:S01]  /*0ea0*/  IMAD.MOV.U32 R4, RZ, RZ, R0 ;  /* 0x000000ffff047224 */ /* 0x000fe200078e0000 */
[----:B------:R-:W-:Y:S06]  /*0eb0*/  BRA `(.L_x_91) ;  /* 0x0000000000107947 */ /* 0x000fec0003800000 */
.L_x_90:
[----:B-1----:R-:W-:Y:S01]  /*0ec0*/  FMUL.FTZ R4, R5, R6 ;  /* 0x0000000605047220 */ /* 0x002fe20000410000 */
[----:B------:R-:W-:-:S03]  /*0ed0*/  FMUL.FTZ R0, R6, 0.5 ;  /* 0x3f00000006007820 */ /* 0x000fc60000410000 */
[----:B------:R-:W-:-:S04]  /*0ee0*/  FFMA R5, -R4, R4, R5 ;  /* 0x0000000404057223 */ /* 0x000fc80000000105 */
[----:B------:R-:W-:-:S07]  /*0ef0*/  FFMA R4, R5, R0, R4 ;  /* 0x0000000005047223 */ /* 0x000fce0000000004 */
.L_x_91:
[----:B------:R-:W-:Y:S05]  /*0f00*/  BSYNC.RECONVERGENT B0 ;  /* 0x0000000000007941 */ /* 0x000fea0003800200 */
.L_x_89:
[CC--:B------:R-:W-:Y:S01]  /*0f10*/  FSETP.GT.AND P2, PT, |R29|.reuse, |R2|.reuse, PT ;  /* 0x400000021d00720b */ /* 0x0c0fe20003f44200 */
[----:B------:R-:W-:Y:S03]  /*0f20*/  BSSY.RECONVERGENT B0, `(.L_x_92) ;  /* 0x000000e000007945 */ /* 0x000fe60003800200 */
[----:B------:R-:W-:Y:S02]  /*0f30*/  FSEL R5, |R29|, |R2|, P2 ;  /* 0x400000021d057208 */ /* 0x000fe40001000200 */
[----:B------:R-:W-:Y:S02]  /*0f40*/  FSEL R0, |R2|, |R29|, P2 ;  /* 0x4000001d02007208 */ /* 0x000fe40001000200 */
        /* <DEDUP_REMOVED lines=9> */
[----:B------:R-:W-:Y:S05]  /*0fe0*/  CALL.REL.NOINC `($__internal_4_$__cuda_sm3x_div_rn_noftz_f32_slowpath) ;  /* 0x0000000400107944 */ /* 0x000fea0003c00000 */
[----:B------:R-:W-:-:S07]  /*0ff0*/  IMAD.MOV.U32 R6, RZ, RZ, R0 ;  /* 0x000000ffff067224 */ /* 0x000fce00078e0000 */
.L_x_93:
[----:B------:R-:W-:Y:S05]  /*1000*/  BSYNC.RECONVERGENT B0 ;  /* 0x0000000000007941 */ /* 0x000fea0003800200 */
.L_x_92:
[----:B------:R-:W-:Y:S02]  /*1010*/  IMAD.MOV.U32 R7, RZ, RZ, 0x3b33710b ;  /* 0x3b33710bff077424 */ /* 0x000fe400078e00ff */
[----:B------:R-:W-:Y:S01]  /*1020*/  FMUL R0, R6, R6 ;  /* 0x0000000606007220 */ /* 0x000fe20000400000 */
[----:B------:R-:W-:Y:S01]  /*1030*/  IMAD.MOV.U32 R8, RZ, RZ, 0x3f6ee581 ;  /* 0x3f6ee581ff087424 */ /* 0x000fe200078e00ff */
[----:B------:R-:W-:Y:S01]  /*1040*/  ISETP.GE.AND P0, PT, R2, RZ, PT ;  /* 0x000000ff0200720c */ /* 0x000fe20003f06270 */
[----:B------:R-:W0:Y:S01]  /*1050*/  LDC.64 R10, c[0x0][0x388] ;  /* 0x0000e200ff0a7b82 */ /* 0x000e220000000a00 */
[----:B------:R-:W-:Y:S01]  /*1060*/  FFMA R7, R0, R7, -0.015681877732276916504 ;  /* 0xbc80774800077423 */ /* 0x000fe20000000007 */
[C---:B------:R-:W-:Y:S01]  /*1070*/  FSETP.NEU.AND P3, PT, |R2|.reuse, |R29|, PT ;  /* 0x4000001d0200720b */ /* 0x040fe20003f6d200 */
[----:B------:R-:W-:Y:S01]  /*1080*/  FADD R2, |R2|, |R29| ;  /* 0x4000001d02027221 */ /* 0x000fe20000000200 */
[----:B------:R-:W-:Y:S01]  /*1090*/  FSETP.NEU.AND P1, PT, R5, RZ, PT ;  /* 0x000000ff0500720b */ /* 0x000fe20003f2d000 */
[C---:B------:R-:W-:Y:S01]  /*10a0*/  FFMA R7, R0.reuse, R7, 0.042200751602649688721 ;  /* 0x3d2cdab200077423 */ /* 0x040fe20000000007 */
[----:B------:R-:W-:Y:S01]  /*10b0*/  IMAD.MOV.U32 R5, RZ, RZ, 0x4016cbe4 ;  /* 0x4016cbe4ff057424 */ /* 0x000fe200078e00ff */
[----:B------:R-:W-:Y:S01]  /*10c0*/  UMOV UR6, 0x54442d18 ;  /* 0x54442d1800067882 */ /* 0x000fe20000000000 */
[----:B------:R-:W1:Y:S01]  /*10d0*/  LDC.64 R12, c[0x0][0x390] ;  /* 0x0000e400ff0c7b82 */ /* 0x000e620000000a00 */
[----:B------:R-:W-:Y:S01]  /*10e0*/  FFMA R7, R0, R7, -0.074792981147766113281 ;  /* 0xbd992d1000077423 */ /* 0x000fe20000000007 */
[----:B------:R-:W-:-:S03]  /*10f0*/  UMOV UR7, 0x400921fb ;  /* 0x400921fb00077882 */ /* 0x000fc60000000000 */
[----:B------:R-:W-:-:S04]  /*1100*/  FFMA R7, R0, R7, 0.10640415549278259277 ;  /* 0x3dd9ea6c00077423 */ /* 0x000fc80000000007 */
[----:B------:R-:W-:-:S04]  /*1110*/  FFMA R7, R0, R7, -0.14207722246646881104 ;  /* 0xbe117cb100077423 */ /* 0x000fc80000000007 */
[----:B------:R-:W-:-:S04]  /*1120*/  FFMA R7, R0, R7, 0.19993925094604492188 ;  /* 0x3e4cbce000077423 */ /* 0x000fc80000000007 */
[----:B------:R-:W-:-:S04]  /*1130*/  FFMA R7, R0, R7, -0.33333197236061096191 ;  /* 0xbeaaaa7d00077423 */ /* 0x000fc80000000007 */
[----:B------:R-:W-:-:S04]  /*1140*/  FMUL R7, R0, R7 ;  /* 0x0000000700077220 */ /* 0x000fc80000400000 */
[----:B------:R-:W-:Y:S01]  /*1150*/  FFMA R7, R7, R6, R6 ;  /* 0x0000000607077223 */ /* 0x000fe20000000006 */
[----:B------:R-:W-:-:S03]  /*1160*/  FSEL R6, R8, 1.8663789033889770508, P2 ;  /* 0x3feee58108067808 */ /* 0x000fc60001000000 */
[----:B------:R-:W-:Y:S01]  /*1170*/  FFMA R0, R8, 1.6832555532455444336, -R7 ;  /* 0x3fd774eb08007823 */ /* 0x000fe20000000807 */
[----:B------:R-:W-:-:S04]  /*1180*/  HFMA2 R8, -RZ, RZ, 0, 0 ;  /* 0x00000000ff087431 */ /* 0x000fc800000001ff */
[-C--:B------:R-:W-:Y:S02]  /*1190*/  FSEL R0, R0, R7.reuse, P2 ;  /* 0x0000000700007208 */ /* 0x080fe40001000000 */
[----:B------:R-:W-:-:S05]  /*11a0*/  FSEL R7, R7, -R7, P2 ;  /* 0x8000000707077208 */ /* 0x000fca0001000000 */
[----:B------:R-:W-:Y:S01]  /*11b0*/  @!P0 FFMA R0, R6, 1.6832555532455444336, R7 ;  /* 0x3fd774eb06008823 */ /* 0x000fe20000000007 */
[----:B------:R-:W-:Y:S02]  /*11c0*/  @!P3 FSEL R0, R5, 0.78539818525314331055, !P0 ;  /* 0x3f490fdb0500b808 */ /* 0x000fe40004000000 */
[----:B------:R-:W-:Y:S02]  /*11d0*/  @!P1 FSEL R0, RZ, 3.1415927410125732422, P0 ;  /* 0x40490fdbff009808 */ /* 0x000fe40000000000 */
[----:B------:R-:W-:Y:S02]  /*11e0*/  FSETP.NAN.AND P0, PT, R2, R2, PT ;  /* 0x000000020200720b */ /* 0x000fe40003f08000 */
[----:B------:R-:W-:-:S04]  /*11f0*/  LOP3.LUT R29, R0, 0x80000000, R29, 0xb8, !PT ;  /* 0x80000000001d7812 */ /* 0x000fc800078eb81d */
[----:B------:R-:W-:-:S04]  /*1200*/  FSEL R29, R2, R29, P0 ;  /* 0x0000001d021d7208 */ /* 0x000fc80000000000 */
[----:B------:R-:W2:Y:S01]  /*1210*/  F2F.F64.F32 R6, R29 ;  /* 0x0000001d00067310 */ /* 0x000ea20000201800 */
[----:B------:R-:W-:-:S04]  /*1220*/  FSETP.GEU.AND P0, PT, R29, RZ, PT ;  /* 0x000000ff1d00720b */ /* 0x000fc80003f0e000 */
[----:B------:R-:W-:-:S06]  /*1230*/  FSEL R9, RZ, 1.875, P0 ;  /* 0x3ff00000ff097808 */ /* 0x000fcc0000000000 */
[----:B--2---:R-:W-:Y:S01]  /*1240*/  DFMA R6, R8, UR6, R6 ;  /* 0x0000000608067c2b */ /* 0x004fe20008000006 */
[----:B0-----:R-:W-:-:S04]  /*1250*/  IMAD.WIDE R8, R3, 0x4, R10 ;  /* 0x0000000403087825 */ /* 0x001fc800078e020a */
[----:B-1----:R-:W-:Y:S01]  /*1260*/  IMAD.WIDE R2, R3, 0x4, R12 ;  /* 0x0000000403027825 */ /* 0x002fe200078e020c */
[----:B------:R-:W-:Y:S04]  /*1270*/  STG.E desc[UR4][R8.64], R4 ;  /* 0x0000000408007986 */ /* 0x000fe8000c101904 */
[----:B------:R-:W0:Y:S02]  /*1280*/  F2F.F32.F64 R7, R6 ;  /* 0x0000000600077310 */ /* 0x000e240000301000 */
[----:B0-----:R-:W-:Y:S01]  /*1290*/  STG.E desc[UR4][R2.64], R7 ;  /* 0x0000000702007986 */ /* 0x001fe2000c101904 */
[----:B------:R-:W-:Y:S05]  /*12a0*/  EXIT ;  /* 0x000000000000794d */ /* 0x000fea0003800000 */
        .weak           $__internal_3_$__cuda_sm20_sqrt_rn_f32_slowpath
        .type           $__internal_3_$__cuda_sm20_sqrt_rn_f32_slowpath,@function
        .size           $__internal_3_$__cuda_sm20_sqrt_rn_f32_slowpath,($__internal_4_$__cuda_sm3x_div_rn_noftz_f32_slowpath - $__internal_3_$__cuda_sm20_sqrt_rn_f32_slowpath)
$__internal_3_$__cuda_sm20_sqrt_rn_f32_slowpath:
[----:B------:R-:W-:-:S13]  /*12b0*/  LOP3.LUT P0, RZ, R5, 0x7fffffff, RZ, 0xc0, !PT ;  /* 0x7fffffff05ff7812 */ /* 0x000fda000780c0ff */
[----:B------:R-:W-:Y:S01]  /*12c0*/  @!P0 IMAD.MOV.U32 R4, RZ, RZ, R5 ;  /* 0x000000ffff048224 */ /* 0x000fe200078e0005 */
[----:B------:R-:W-:Y:S06]  /*12d0*/  @!P0 BRA `(.L_x_94) ;  /* 0x0000000000448947 */ /* 0x000fec0003800000 */
[----:B------:R-:W-:Y:S01]  /*12e0*/  FSETP.GEU.FTZ.AND P0, PT, R5, RZ, PT ;  /* 0x000000ff0500720b */ /* 0x000fe20003f1e000 */
[----:B------:R-:W-:-:S12]  /*12f0*/  IMAD.MOV.U32 R0, RZ, RZ, R5 ;  /* 0x000000ffff007224 */ /* 0x000fd800078e0005 */
[----:B------:R-:W-:Y:S01]  /*1300*/  @!P0 IMAD.MOV.U32 R4, RZ, RZ, 0x7fffffff ;  /* 0x7fffffffff048424 */ /* 0x000fe200078e00ff */
[----:B------:R-:W-:Y:S06]  /*1310*/  @!P0 BRA `(.L_x_94) ;  /* 0x0000000000348947 */ /* 0x000fec0003800000 */
[----:B------:R-:W-:-:S13]  /*1320*/  FSETP.GTU.FTZ.AND P0, PT, |R0|, +INF , PT ;  /* 0x7f8000000000780b */ /* 0x000fda0003f1c200 */
[----:B------:R-:W-:Y:S01]  /*1330*/  @P0 FADD.FTZ R4, R0, 1 ;  /* 0x3f80000000040421 */ /* 0x000fe20000010000 */
[----:B------:R-:W-:Y:S06]  /*1340*/  @P0 BRA `(.L_x_94) ;  /* 0x0000000000280947 */ /* 0x000fec0003800000 */
[----:B------:R-:W-:-:S13]  /*1350*/  FSETP.NEU.FTZ.AND P0, PT, |R0|, +INF , PT ;  /* 0x7f8000000000780b */ /* 0x000fda0003f1d200 */
[----:B------:R-:W-:-:S04]  /*1360*/  @P0 FFMA R5, R0, 1.84467440737095516160e+19, RZ ;  /* 0x5f80000000050823 */ /* 0x000fc800000000ff */
[----:B------:R-:W0:Y:S02]  /*1370*/  @P0 MUFU.RSQ R4, R5 ;  /* 0x0000000500040308 */ /* 0x000e240000001400 */
[----:B0-----:R-:W-:Y:S01]  /*1380*/  @P0 FMUL.FTZ R6, R5, R4 ;  /* 0x0000000405060220 */ /* 0x001fe20000410000 */
[----:B------:R-:W-:Y:S01]  /*1390*/  @P0 FMUL.FTZ R8, R4, 0.5 ;  /* 0x3f00000004080820 */ /* 0x000fe20000410000 */
[----:B------:R-:W-:Y:S02]  /*13a0*/  @!P0 IMAD.MOV.U32 R4, RZ, RZ, R0 ;  /* 0x000000ffff048224 */ /* 0x000fe400078e0000 */
[----:B------:R-:W-:-:S04]  /*13b0*/  @P0 FADD.FTZ R7, -R6, -RZ ;  /* 0x800000ff06070221 */ /* 0x000fc80000010100 */
[----:B------:R-:W-:-:S04]  /*13c0*/  @P0 FFMA R7, R6, R7, R5 ;  /* 0x0000000706070223 */ /* 0x000fc80000000005 */
[----:B------:R-:W-:-:S04]  /*13d0*/  @P0 FFMA R7, R7, R8, R6 ;  /* 0x0000000807070223 */ /* 0x000fc80000000006 */
[----:B------:R-:W-:-:S07]  /*13e0*/  @P0 FMUL.FTZ R4, R7, 2.3283064365386962891e-10 ;  /* 0x2f80000007040820 */ /* 0x000fce0000410000 */
.L_x_94:
[----:B------:R-:W-:Y:S02]  /*13f0*/  IMAD.MOV.U32 R0, RZ, RZ, R4 ;  /* 0x000000ffff007224 */ /* 0x000fe400078e0004 */
[----:B------:R-:W-:Y:S02]  /*1400*/  IMAD.MOV.U32 R4, RZ, RZ, R9 ;  /* 0x000000ffff047224 */ /* 0x000fe400078e0009 */
[----:B------:R-:W-:-:S04]  /*1410*/  IMAD.MOV.U32 R5, RZ, RZ, 0x0 ;  /* 0x00000000ff057424 */ /* 0x000fc800078e00ff */
[----:B------:R-:W-:Y:S05]  /*1420*/  RET.REL.NODEC R4 `(_Z14cannyEdge_v1_0PfS_S_ii) ;  /* 0xffffffe804f47950 */ /* 0x000fea0003c3ffff */
        .weak           $__internal_4_$__cuda_sm3x_div_rn_noftz_f32_slowpath
        .type           $__internal_4_$__cuda_sm3x_div_rn_noftz_f32_slowpath,@function
        .size           $__internal_4_$__cuda_sm3x_div_rn_noftz_f32_slowpath,($_Z14cannyEdge_v1_0PfS_S_ii$__internal_accurate_pow - $__internal_4_$__cuda_sm3x_div_rn_noftz_f32_slowpath)
$__internal_4_$__cuda_sm3x_div_rn_noftz_f32_slowpath:
[----:B------:R-:W-:Y:S01]  /*1430*/  SHF.R.U32.HI R8, RZ, 0x17, R5 ;  /* 0x00000017ff087819 */ /* 0x000fe20000011605 */
[----:B------:R-:W-:Y:S01]  /*1440*/  BSSY.RECONVERGENT B1, `(.L_x_95) ;  /* 0x0000064000017945 */ /* 0x000fe20003800200 */
[--C-:B------:R-:W-:Y:S01]  /*1450*/  SHF.R.U32.HI R7, RZ, 0x17, R0.reuse ;  /* 0x00000017ff077819 */ /* 0x100fe20000011600 */
[----:B------:R-:W-:Y:S01]  /*1460*/  IMAD.MOV.U32 R10, RZ, RZ, R0 ;  /* 0x000000ffff0a7224 */ /* 0x000fe200078e0000 */
[----:B------:R-:W-:Y:S02]  /*1470*/  LOP3.LUT R8, R8, 0xff, RZ, 0xc0, !PT ;  /* 0x000000ff08087812 */ /* 0x000fe400078ec0ff */
[----:B------:R-:W-:Y:S02]  /*1480*/  LOP3.LUT R9, R7, 0xff, RZ, 0xc0, !PT ;  /* 0x000000ff07097812 */ /* 0x000fe400078ec0ff */
[----:B------:R-:W-:Y:S01]  /*1490*/  MOV R11, R5 ;  /* 0x00000005000b7202 */ /* 0x000fe20000000f00 */
        /* <DEDUP_REMOVED lines=29> */
.L_x_96:
[----:B------:R-:W-:Y:S01]  /*1670*/  LEA R0, R8, 0xc0800000, 0x17 ;  /* 0xc080000008007811 */ /* 0x000fe200078eb8ff */
[----:B------:R-:W-:Y:S01]  /*1680*/  VIADD R9, R9, 0xffffff81 ;  /* 0xffffff8109097836 */ /* 0x000fe20000000000 */
[----:B------:R-:W-:Y:S03]  /*1690*/  BSSY.RECONVERGENT B2, `(.L_x_101) ;  /* 0x0000035000027945 */ /* 0x000fe60003800200 */
[----:B------:R-:W-:Y:S02]  /*16a0*/  IMAD.IADD R11, R11, 0x1, -R0 ;  /* 0x000000010b0b7824 */ /* 0x000fe400078e0a00 */
[----:B------:R-:W-:Y:S02]  /*16b0*/  IMAD R0, R9, -0x800000, R10 ;  /* 0xff80000009007824 */ /* 0x000fe400078e020a */
[----:B------:R-:W0:Y:S01]  /*16c0*/  MUFU.RCP R12, R11 ;  /* 0x0000000b000c7308 */ /* 0x000e220000001000 */
[----:B------:R-:W-:-:S04]  /*16d0*/  FADD.FTZ R13, -R11, -RZ ;  /* 0x800000ff0b0d7221 */ /* 0x000fc80000010100 */
[----:B0-----:R-:W-:-:S04]  /*16e0*/  FFMA R15, R12, R13, 1 ;  /* 0x3f8000000c0f7423 */ /* 0x001fc8000000000d */
[----:B------:R-:W-:-:S04]  /*16f0*/  FFMA R17, R12, R15, R12 ;  /* 0x0000000f0c117223 */ /* 0x000fc8000000000c */
[----:B------:R-:W-:-:S04]  /*1700*/  FFMA R10, R0, R17, RZ ;  /* 0x00000011000a7223 */ /* 0x000fc800000000ff */
[----:B------:R-:W-:-:S04]  /*1710*/  FFMA R15, R13, R10, R0 ;  /* 0x0000000a0d0f7223 */ /* 0x000fc80000000000 */
[----:B------:R-:W-:Y:S01]  /*1720*/  FFMA R12, R17, R15, R10 ;  /* 0x0000000f110c7223 */ /* 0x000fe2000000000a */
[----:B------:R-:W-:-:S03]  /*1730*/  IADD3 R10, PT, PT, R9, 0x7f, -R8 ;  /* 0x0000007f090a7810 */ /* 0x000fc60007ffe808 */
[----:B------:R-:W-:Y:S02]  /*1740*/  FFMA R13, R13, R12, R0 ;  /* 0x0000000c0d0d7223 */ /* 0x000fe40000000000 */
[----:B------:R-:W-:Y:S02]  /*1750*/  IMAD.IADD R7, R10, 0x1, R7 ;  /* 0x000000010a077824 */ /* 0x000fe400078e0207 */
        /* <DEDUP_REMOVED lines=36> */
.L_x_103:
[----:B------:R-:W-:-:S04]  /*19a0*/  LOP3.LUT R0, R0, 0x80000000, RZ, 0xc0, !PT ;  /* 0x8000000000007812 */ /* 0x000fc800078ec0ff */
[----:B------:R-:W-:Y:S01]  /*19b0*/  LOP3.LUT R0, R0, 0x7f800000, RZ, 0xfc, !PT ;  /* 0x7f80000000007812 */ /* 0x000fe200078efcff */
[----:B------:R-:W-:Y:S06]  /*19c0*/  BRA `(.L_x_104) ;  /* 0x0000000000047947 */ /* 0x000fec0003800000 */
.L_x_102:
[----:B------:R-:W-:-:S07]  /*19d0*/  IMAD R0, R7, 0x800000, R0 ;  /* 0x0080000007007824 */ /* 0x000fce00078e0200 */
.L_x_104:
[----:B------:R-:W-:Y:S05]  /*19e0*/  BSYNC.RECONVERGENT B2 ;  /* 0x0000000000027941 */ /* 0x000fea0003800200 */
.L_x_101:
[----:B------:R-:W-:Y:S05]  /*19f0*/  BRA `(.L_x_105) ;  /* 0x0000000000207947 */ /* 0x000fea0003800000 */
.L_x_100:
[----:B------:R-:W-:-:S04]  /*1a00*/  LOP3.LUT R0, R11, 0x80000000, R10, 0x48, !PT ;  /* 0x800000000b007812 */ /* 0x000fc800078e480a */
[----:B------:R-:W-:Y:S01]  /*1a10*/  LOP3.LUT R0, R0, 0x7f800000, RZ, 0xfc, !PT ;  /* 0x7f80000000007812 */ /* 0x000fe200078efcff */
[----:B------:R-:W-:Y:S06]  /*1a20*/  BRA `(.L_x_105) ;  /* 0x0000000000147947 */ /* 0x000fec0003800000 */
.L_x_99:
[----:B------:R-:W-:Y:S01]  /*1a30*/  LOP3.LUT R0, R11, 0x80000000, R10, 0x48, !PT ;  /* 0x800000000b007812 */ /* 0x000fe200078e480a */
[----:B------:R-:W-:Y:S06]  /*1a40*/  BRA `(.L_x_105) ;  /* 0x00000000000c7947 */ /* 0x000fec0003800000 */
.L_x_98:
[----:B------:R-:W0:Y:S01]  /*1a50*/  MUFU.RSQ R0, -QNAN ;  /* 0xffc0000000007908 */ /* 0x000e220000001400 */
[----:B------:R-:W-:Y:S05]  /*1a60*/  BRA `(.L_x_105) ;  /* 0x0000000000047947 */ /* 0x000fea0003800000 */
.L_x_97:
[----:B------:R-:W-:-:S07]  /*1a70*/  FADD.FTZ R0, R0, R5 ;  /* 0x0000000500007221 */ /* 0x000fce0000010000 */
.L_x_105:
[----:B------:R-:W-:Y:S05]  /*1a80*/  BSYNC.RECONVERGENT B1 ;  /* 0x0000000000017941 */ /* 0x000fea0003800200 */
.L_x_95:
[----:B------:R-:W-:-:S04]  /*1a90*/  IMAD.MOV.U32 R7, RZ, RZ, 0x0 ;  /* 0x00000000ff077424 */ /* 0x000fc800078e00ff */
[----:B0-----:R-:W-:Y:S05]  /*1aa0*/  RET.REL.NODEC R6 `(_Z14cannyEdge_v1_0PfS_S_ii) ;  /* 0xffffffe406547950 */ /* 0x001fea0003c3ffff */
        .type           $_Z14cannyEdge_v1_0PfS_S_ii$__internal_accurate_pow,@function
        .size           $_Z14cannyEdge_v1_0PfS_S_ii$__internal_accurate_pow,(.L_x_150 - $_Z14cannyEdge_v1_0PfS_S_ii$__internal_accurate_pow)
$_Z14cannyEdge_v1_0PfS_S_ii$__internal_accurate_pow:
[----:B------:R-:W-:Y:S01]  /*1ab0*/  ISETP.GT.U32.AND P0, PT, R28, 0xfffff, PT ;  /* 0x000fffff1c00780c */ /* 0x000fe20003f04070 */
[----:B------:R-:W-:Y:S01]  /*1ac0*/  IMAD.MOV.U32 R10, RZ, RZ, R14 ;  /* 0x000000ffff0a7224 */ /* 0x000fe200078e000e */
[----:B------:R-:W-:Y:S01]  /*1ad0*/  MOV R18, RZ ;  /* 0x000000ff00127202 */ /* 0x000fe20000000f00 */
[--C-:B------:R-:W-:Y:S01]  /*1ae0*/  IMAD.MOV.U32 R11, RZ, RZ, R28.reuse ;  /* 0x000000ffff0b7224 */ /* 0x100fe200078e001c */
[----:B------:R-:W-:Y:S01]  /*1af0*/  UMOV UR6, 0x7d2cafe2 ;  /* 0x7d2cafe200067882 */ /* 0x000fe20000000000 */
[--C-:B------:R-:W-:Y:S01]  /*1b00*/  IMAD.MOV.U32 R12, RZ, RZ, R28.reuse ;  /* 0x000000ffff0c7224 */ /* 0x100fe200078e001c */
[----:B------:R-:W-:Y:S01]  /*1b10*/  UMOV UR7, 0x3eb0f5ff ;  /* 0x3eb0f5ff00077882 */ /* 0x000fe20000000000 */
[----:B------:R-:W-:Y:S01]  /*1b20*/  IMAD.MOV.U32 R20, RZ, RZ, 0x41ad3b5a ;  /* 0x41ad3b5aff147424 */ /* 0x000fe200078e00ff */
[----:B------:R-:W-:Y:S01]  /*1b30*/  SHF.R.U32.HI R28, RZ, 0x14, R28 ;  /* 0x00000014ff1c7819 */ /* 0x000fe2000001161c */
[----:B------:R-:W-:Y:S01]  /*1b40*/  IMAD.MOV.U32 R21, RZ, RZ, 0x3ed0f5d2 ;  /* 0x3ed0f5d2ff157424 */ /* 0x000fe200078e00ff */
        /* <DEDUP_REMOVED lines=108> */
[----:B------:R-:W-:Y:S01]  /*2210*/  MOV R20, 0xfca213ea ;  /* 0xfca213ea00147802 */ /* 0x000fe20000000f00 */
[----:B------:R-:W-:Y:S01]  /*2220*/  IMAD.MOV.U32 R21, RZ, RZ, 0x3e928af3 ;  /* 0x3e928af3ff157424 */ /* 0x000fe200078e00ff */
        /* <DEDUP_REMOVED lines=43> */
.L_x_106:
[----:B------:R-:W-:Y:S01]  /*24e0*/  DFMA R18, R18, R14, R14 ;  /* 0x0000000e1212722b */ /* 0x000fe2000000000e */
[----:B------:R-:W-:Y:S01]  /*24f0*/  IMAD.MOV.U32 R10, RZ, RZ, R0 ;  /* 0x000000ffff0a7224 */ /* 0x000fe200078e0000 */
[----:B------:R-:W-:Y:S01]  /*2500*/  DSETP.NEU.AND P0, PT, |R14|, +INF , PT ;  /* 0x7ff000000e00742a */ /* 0x000fe20003f0d200 */
[----:B------:R-:W-:-:S07]  /*2510*/  IMAD.MOV.U32 R11, RZ, RZ, 0x0 ;  /* 0x00000000ff0b7424 */ /* 0x000fce00078e00ff */
[----:B------:R-:W-:Y:S02]  /*2520*/  FSEL R12, R14, R18, !P0 ;  /* 0x000000120e0c7208 */ /* 0x000fe40004000000 */
[----:B------:R-:W-:Y:S01]  /*2530*/  FSEL R13, R15, R19, !P0 ;  /* 0x000000130f0d7208 */ /* 0x000fe20004000000 */
[----:B------:R-:W-:Y:S06]  /*2540*/  RET.REL.NODEC R10 `(_Z14cannyEdge_v1_0PfS_S_ii) ;  /* 0xffffffd80aac7950 */ /* 0x000fec0003c3ffff */
.L_x_107:
        /* <DEDUP_REMOVED lines=11> */
.L_x_150:


//--------------------- .text._Z14cannyEdge_v0_0PfS_S_ii --------------------------
	.section	.text._Z14cannyEdge_v0_0PfS_S_ii,"ax",@progbits
	.align	128
        .global         _Z14cannyEdge_v0_0PfS_S_ii
        .type           _Z14cannyEdge_v0_0PfS_S_ii,@function
        .size           _Z14cannyEdge_v0_0PfS_S_ii,(.L_x_153 - _Z14cannyEdge_v0_0PfS_S_ii)
        .other          _Z14cannyEdge_v0_0PfS_S_ii,@"STO_CUDA_ENTRY STV_DEFAULT"
_Z14cannyEdge_v0_0PfS_S_ii:
.text._Z14cannyEdge_v0_0PfS_S_ii:
        /* <DEDUP_REMOVED lines=40> */
.L_x_109:
[----:B------:R-:W-:Y:S05]  /*0280*/  BSYNC.RECONVERGENT B0 ;  /* 0x0000000000007941 */ /* 0x000fea0003800200 */
.L_x_108:
[----:B------:R-:W-:Y:S04]  /*0290*/  BSSY.RECONVERGENT B0, `(.L_x_110) ;  /* 0x000000b000007945 */ /* 0x000fe80003800200 */
[----:B------:R-:W-:Y:S05]  /*02a0*/  @P0 BRA `(.L_x_111) ;  /* 0x0000000000240947 */ /* 0x000fea0003800000 */
[----:B------:R-:W-:Y:S01]  /*02b0*/  UIADD3 UR4, UPT, UPT, UR9, -0x1, URZ ;  /* 0xffffffff09047890 */ /* 0x000fe2000fffe0ff */
[C---:B------:R-:W-:Y:S01]  /*02c0*/  ISETP.NE.AND P0, PT, R3.reuse, RZ, PT ;  /* 0x000000ff0300720c */ /* 0x040fe20003f05270 */
[----:B------:R-:W-:Y:S01]  /*02d0*/  HFMA2 R28, -RZ, RZ, 0, 0 ;  /* 0x00000000ff1c7431 */ /* 0x000fe200000001ff */
[----:B------:R-:W2:Y:S03]  /*02e0*/  LDG.E R4, desc[UR6][R4.64+0x4] ;  /* 0x0000040604047981 */ /* 0x000ea6000c1e1900 */
[----:B------:R-:W-:Y:S01]  /*02f0*/  ISETP.GE.U32.AND P2, PT, R3, UR4, PT ;  /* 0x0000000403007c0c */ /* 0x000fe2000bf46070 */
[----:B------:R-:W-:-:S07]  /*0300*/  IMAD.MOV.U32 R0, RZ, RZ, RZ ;  /* 0x000000ffff007224 */ /* 0x000fce00078e00ff */
[----:B------:R0:W5:Y:S05]  /*0310*/  @P0 LDG.E R0, desc[UR6][R10.64+0x8] ;  /* 0x000008060a000981 */ /* 0x00016a000c1e1900 */
[----:B------:R0:W5:Y:S02]  /*0320*/  @!P2 LDG.E R28, desc[UR6][R6.64+0x8] ;  /* 0x00000806061ca981 */ /* 0x000164000c1e1900 */
[----:B0-2---:R-:W-:-:S07]  /*0330*/  FADD R13, R4, R4 ;  /* 0x00000004040d7221 */ /* 0x005fce0000000000 */
.L_x_111:
[----:B------:R-:W-:Y:S05]  /*0340*/  BSYNC.RECONVERGENT B0 ;  /* 0x0000000000007941 */ /* 0x000fea0003800200 */
.L_x_110:
        /* <DEDUP_REMOVED lines=24> */
[----:B------:R-:W-:Y:S05]  /*04d0*/  CALL.REL.NOINC `($_Z14cannyEdge_v0_0PfS_S_ii$__internal_accurate_pow) ;  /* 0x0000000c00e47944 */ /* 0x000fea0003c00000 */
[----:B------:R-:W-:Y:S05]  /*04e0*/  BSYNC.RECONVERGENT B0 ;  /* 0x0000000000007941 */ /* 0x000fea0003800200 */
.L_x_112:
[----:B------:R-:W-:Y:S01]  /*04f0*/  DADD R8, R4, 2 ;  /* 0x4000000004087429 */ /* 0x000fe20000000000 */
[----:B------:R-:W0:Y:S01]  /*0500*/  F2F.F64.F32 R6, R28 ;  /* 0x0000001c00067310 */ /* 0x000e220000201800 */
[----:B------:R-:W-:Y:S01]  /*0510*/  FSETP.NEU.AND P0, PT, R3, RZ, PT ;  /* 0x000000ff0300720b */ /* 0x000fe20003f0d000 */
[----:B------:R-:W-:Y:S07]  /*0520*/  BSSY.RECONVERGENT B0, `(.L_x_113) ;  /* 0x000000e000007945 */ /* 0x000fee0003800200 */
[----:B------:R-:W-:Y:S01]  /*0530*/  LOP3.LUT R8, R9, 0x7ff00000, RZ, 0xc0, !PT ;  /* 0x7ff0000009087812 */ /* 0x000fe200078ec0ff */
[----:B------:R-:W-:-:S03]  /*0540*/  IMAD.MOV.U32 R9, RZ, RZ, R13 ;  /* 0x000000ffff097224 */ /* 0x000fc600078e000d */
[----:B------:R-:W-:Y:S01]  /*0550*/  ISETP.NE.AND P1, PT, R8, 0x7ff00000, PT ;  /* 0x7ff000000800780c */ /* 0x000fe20003f25270 */
[----:B0-----:R-:W-:Y:S01]  /*0560*/  DADD R10, -RZ, |R6| ;  /* 0x00000000ff0a7229 */ /* 0x001fe20000000506 */
[----:B------:R-:W-:Y:S02]  /*0570*/  MOV R8, R12 ;  /* 0x0000000c00087202 */ /* 0x000fe40000000f00 */
[----:B------:R-:W-:-:S09]  /*0580*/  @!P0 CS2R R8, SRZ ;  /* 0x0000000000088805 */ /* 0x000fd2000001ff00 */
[----:B------:R-:W-:Y:S05]  /*0590*/  @P1 BRA `(.L_x_114) ;  /* 0x0000000000181947 */ /* 0x000fea0003800000 */
[----:B------:R-:W-:-:S13]  /*05a0*/  FSETP.NAN.AND P0, PT, R3, R3, PT ;  /* 0x000000030300720b */ /* 0x000fda0003f08000 */
[----:B------:R-:W-:Y:S01]  /*05b0*/  @P0 DADD R8, R4, 2 ;  /* 0x4000000004080429 */ /* 0x000fe20000000000 */
[----:B------:R-:W-:Y:S10]  /*05c0*/  @P0 BRA `(.L_x_114) ;  /* 0x00000000000c0947 */ /* 0x000ff40003800000 */
[----:B------:R-:W-:-:S14]  /*05d0*/  DSETP.NEU.AND P0, PT, |R4|, +INF , PT ;  /* 0x7ff000000400742a */ /* 0x000fdc0003f0d200 */
[----:B------:R-:W-:Y:S02]  /*05e0*/  @!P0 IMAD.MOV.U32 R8, RZ, RZ, 0x0 ;  /* 0x00000000ff088424 */ /* 0x000fe400078e00ff */
[----:B------:R-:W-:-:S07]  /*05f0*/  @!P0 IMAD.MOV.U32 R9, RZ, RZ, 0x7ff00000 ;  /* 0x7ff00000ff098424 */ /* 0x000fce00078e00ff */
.L_x_114:
[----:B------:R-:W-:Y:S05]  /*0600*/  BSYNC.RECONVERGENT B0 ;  /* 0x0000000000007941 */ /* 0x000fea0003800200 */
.L_x_113:
[----:B------:R-:W-:Y:S01]  /*0610*/  BSSY.RECONVERGENT B0, `(.L_x_115) ;  /* 0x0000005000007945 */ /* 0x000fe20003800200 */
[----:B------:R-:W-:Y:S01]  /*0620*/  IMAD.MOV.U32 R14, RZ, RZ, R10 ;  /* 0x000000ffff0e7224 */ /* 0x000fe200078e000a */
[----:B------:R-:W-:Y:S02]  /*0630*/  MOV R29, R11 ;  /* 0x0000000b001d7202 */ /* 0x000fe40000000f00 */
[----:B------:R-:W-:-:S07]  /*0640*/  MOV R0, 0x660 ;  /* 0x0000066000007802 */ /* 0x000fce0000000f00 */
[----:B------:R-:W-:Y:S05]  /*0650*/  CALL.REL.NOINC `($_Z14cannyEdge_v0_0PfS_S_ii$__internal_accurate_pow) ;  /* 0x0000000c00847944 */ /* 0x000fea0003c00000 */
[----:B------:R-:W-:Y:S05]  /*0660*/  BSYNC.RECONVERGENT B0 ;  /* 0x0000000000007941 */ /* 0x000fea0003800200 */
.L_x_115:
        /* <DEDUP_REMOVED lines=19> */
.L_x_117:
[----:B------:R-:W-:Y:S05]  /*07a0*/  BSYNC.RECONVERGENT B0 ;  /* 0x0000000000007941 */ /* 0x000fea0003800200 */
.L_x_116:
[----:B------:R-:W-:Y:S01]  /*07b0*/  FSEL R4, R4, RZ, P0 ;  /* 0x000000ff04047208 */ /* 0x000fe20000000000 */
[----:B------:R-:W-:Y:S01]  /*07c0*/  BSSY.RECONVERGENT B0, `(.L_x_118) ;  /* 0x0000010000007945 */ /* 0x000fe20003800200 */
[----:B------:R-:W-:-:S06]  /*07d0*/  FSEL R5, R5, 1.875, P0 ;  /* 0x3ff0000005057808 */ /* 0x000fcc0000000000 */
[----:B------:R-:W-:-:S10]  /*07e0*/  DADD R4, R8, R4 ;  /* 0x0000000008047229 */ /* 0x000fd40000000004 */
[----:B------:R-:W0:Y:S02]  /*07f0*/  F2F.F32.F64 R5, R4 ;  /* 0x0000000400057310 */ /* 0x000e240000301000 */
[----:B0-----:R-:W-:-:S06]  /*0800*/  IADD3 R0, PT, PT, R5, -0xd000000, RZ ;  /* 0xf300000005007810 */ /* 0x001fcc0007ffe0ff */
[----:B------:R0:W1:Y:S01]  /*0810*/  MUFU.RSQ R6, R5 ;  /* 0x0000000500067308 */ /* 0x0000620000001400 */
[----:B------:R-:W-:-:S13]  /*0820*/  ISETP.GT.U32.AND P0, PT, R0, 0x727fffff, PT ;  /* 0x727fffff0000780c */ /* 0x000fda0003f04070 */
[----:B0-----:R-:W-:Y:S05]  /*0830*/  @!P0 BRA `(.L_x_119) ;  /* 0x0000000000108947 */ /* 0x001fea0003800000 */
[----:B------:R-:W-:-:S07]  /*0840*/  MOV R9, 0x860 ;  /* 0x0000086000097802 */ /* 0x000fce0000000f00 */
[----:B-1----:R-:W-:Y:S05]  /*0850*/  CALL.REL.NOINC `($__internal_5_$__cuda_sm20_sqrt_rn_f32_slowpath) ;  /* 0x0000000400047944 */ /* 0x002fea0003c00000 */
[----:B------:R-:W-:Y:S01]  /*0860*/  IMAD.MOV.U32 R4, RZ, RZ, R0 ;  /* 0x000000ffff047224 */ /* 0x000fe200078e0000 */
[----:B------:R-:W-:Y:S06]  /*0870*/  BRA `(.L_x_120) ;  /* 0x0000000000107947 */ /* 0x000fec0003800000 */
.L_x_119:
[----:B-1----:R-:W-:Y:S01]  /*0880*/  FMUL.FTZ R4, R5, R6 ;  /* 0x0000000605047220 */ /* 0x002fe20000410000 */
[----:B------:R-:W-:-:S03]  /*0890*/  FMUL.FTZ R0, R6, 0.5 ;  /* 0x3f00000006007820 */ /* 0x000fc60000410000 */
[----:B------:R-:W-:-:S04]  /*08a0*/  FFMA R5, -R4, R4, R5 ;  /* 0x0000000404057223 */ /* 0x000fc80000000105 */
[----:B------:R-:W-:-:S07]  /*08b0*/  FFMA R4, R5, R0, R4 ;  /* 0x0000000005047223 */ /* 0x000fce0000000004 */
.L_x_120:
[----:B------:R-:W-:Y:S05]  /*08c0*/  BSYNC.RECONVERGENT B0 ;  /* 0x0000000000007941 */ /* 0x000fea0003800200 */
.L_x_118:
        /* <DEDUP_REMOVED lines=13> */
[----:B------:R-:W-:Y:S05]  /*09a0*/  CALL.REL.NOINC `($__internal_6_$__cuda_sm3x_div_rn_noftz_f32_slowpath) ;  /* 0x0000000400107944 */ /* 0x000fea0003c00000 */
[----:B------:R-:W-:-:S07]  /*09b0*/  IMAD.MOV.U32 R6, RZ, RZ, R0 ;  /* 0x000000ffff067224 */ /* 0x000fce00078e0000 */
.L_x_122:
[----:B------:R-:W-:Y:S05]  /*09c0*/  BSYNC.RECONVERGENT B0 ;  /* 0x0000000000007941 */ /* 0x000fea0003800200 */
.L_x_121:
[----:B------:R-:W-:Y:S02]  /*09d0*/  IMAD.MOV.U32 R7, RZ, RZ, 0x3b33710b ;  /* 0x3b33710bff077424 */ /* 0x000fe400078e00ff */
[----:B------:R-:W-:Y:S01]  /*09e0*/  FMUL R0, R6, R6 ;  /* 0x0000000606007220 */ /* 0x000fe20000400000 */
[----:B------:R-:W-:Y:S01]  /*09f0*/  IMAD.MOV.U32 R8, RZ, RZ, 0x3f6ee581 ;  /* 0x3f6ee581ff087424 */ /* 0x000fe200078e00ff */
[C---:B------:R-:W-:Y:S01]  /*0a00*/  ISETP.GE.AND P0, PT, R3.reuse, RZ, PT ;  /* 0x000000ff0300720c */ /* 0x040fe20003f06270 */
[----:B------:R-:W0:Y:S01]  /*0a10*/  LDC.64 R10, c[0x0][0x388] ;  /* 0x0000e200ff0a7b82 */ /* 0x000e220000000a00 */
[C---:B------:R-:W-:Y:S01]  /*0a20*/  FFMA R7, R0.reuse, R7, -0.015681877732276916504 ;  /* 0xbc80774800077423 */ /* 0x040fe20000000007 */
[C---:B------:R-:W-:Y:S01]  /*0a30*/  FSETP.NEU.AND P3, PT, |R3|.reuse, |R28|, PT ;  /* 0x4000001c0300720b */ /* 0x040fe20003f6d200 */
[----:B------:R-:W-:Y:S01]  /*0a40*/  FADD R3, |R3|, |R28| ;  /* 0x4000001c03037221 */ /* 0x000fe20000000200 */
[----:B------:R-:W-:Y:S01]  /*0a50*/  FSETP.NEU.AND P1, PT, R5, RZ, PT ;  /* 0x000000ff0500720b */ /* 0x000fe20003f2d000 */
[C---:B------:R-:W-:Y:S01]  /*0a60*/  FFMA R7, R0.reuse, R7, 0.042200751602649688721 ;  /* 0x3d2cdab200077423 */ /* 0x040fe20000000007 */
[----:B------:R-:W-:Y:S01]  /*0a70*/  UMOV UR4, 0x54442d18 ;  /* 0x54442d1800047882 */ /* 0x000fe20000000000 */
[----:B------:R-:W-:Y:S01]  /*0a80*/  UMOV UR5, 0x400921fb ;  /* 0x400921fb00057882 */ /* 0x000fe20000000000 */
[----:B------:R-:W1:Y:S01]  /*0a90*/  LDC.64 R12, c[0x0][0x390] ;  /* 0x0000e400ff0c7b82 */ /* 0x000e620000000a00 */
[----:B------:R-:W-:-:S04]  /*0aa0*/  FFMA R7, R0, R7, -0.074792981147766113281 ;  /* 0xbd992d1000077423 */ /* 0x000fc80000000007 */
        /* <DEDUP_REMOVED lines=8> */
[----:B------:R-:W-:-:S04]  /*0b30*/  IMAD.MOV.U32 R8, RZ, RZ, RZ ;  /* 0x000000ffff087224 */ /* 0x000fc800078e00ff */
[-C--:B------:R-:W-:Y:S02]  /*0b40*/  FSEL R9, R0, R7.reuse, P2 ;  /* 0x0000000700097208 */ /* 0x080fe40001000000 */
[----:B------:R-:W-:Y:S02]  /*0b50*/  FSEL R7, R7, -R7, P2 ;  /* 0x8000000707077208 */ /* 0x000fe40001000000 */
[----:B------:R-:W-:-:S03]  /*0b60*/  MOV R0, 0x4016cbe4 ;  /* 0x4016cbe400007802 */ /* 0x000fc60000000f00 */
        /* <DEDUP_REMOVED lines=16> */
        .weak           $__internal_5_$__cuda_sm20_sqrt_rn_f32_slowpath
        .type           $__internal_5_$__cuda_sm20_sqrt_rn_f32_slowpath,@function
        .size           $__internal_5_$__cuda_sm20_sqrt_rn_f32_slowpath,($__internal_6_$__cuda_sm3x_div_rn_noftz_f32_slowpath - $__internal_5_$__cuda_sm20_sqrt_rn_f32_slowpath)
$__internal_5_$__cuda_sm20_sqrt_rn_f32_slowpath:
        /* <DEDUP_REMOVED lines=15> */
[----:B------:R-:W-:Y:S02]  /*0d60*/  @!P0 MOV R4, R0 ;  /* 0x0000000000048202 */ /* 0x000fe40000000f00 */
[----:B------:R-:W-:-:S04]  /*0d70*/  @P0 FADD.FTZ R7, -R6, -RZ ;  /* 0x800000ff06070221 */ /* 0x000fc80000010100 */
[----:B------:R-:W-:-:S04]  /*0d80*/  @P0 FFMA R7, R6, R7, R5 ;  /* 0x0000000706070223 */ /* 0x000fc80000000005 */
[----:B------:R-:W-:-:S04]  /*0d90*/  @P0 FFMA R7, R7, R8, R6 ;  /* 0x0000000807070223 */ /* 0x000fc80000000006 */
[----:B------:R-:W-:-:S07]  /*0da0*/  @P0 FMUL.FTZ R4, R7, 2.3283064365386962891e-10 ;  /* 0x2f80000007040820 */ /* 0x000fce0000410000 */
.L_x_123:
[----:B------:R-:W-:Y:S02]  /*0db0*/  IMAD.MOV.U32 R0, RZ, RZ, R4 ;  /* 0x000000ffff007224 */ /* 0x000fe400078e0004 */
[----:B------:R-:W-:Y:S02]  /*0dc0*/  IMAD.MOV.U32 R4, RZ, RZ, R9 ;  /* 0x000000ffff047224 */ /* 0x000fe400078e0009 */
[----:B------:R-:W-:-:S04]  /*0dd0*/  IMAD.MOV.U32 R5, RZ, RZ, 0x0 ;  /* 0x00000000ff057424 */ /* 0x000fc800078e00ff */
[----:B------:R-:W-:Y:S05]  /*0de0*/  RET.REL.NODEC R4 `(_Z14cannyEdge_v0_0PfS_S_ii) ;  /* 0xfffffff004847950 */ /* 0x000fea0003c3ffff */
        .weak           $__internal_6_$__cuda_sm3x_div_rn_noftz_f32_slowpath
        .type           $__internal_6_$__cuda_sm3x_div_rn_noftz_f32_slowpath,@function
        .size           $__internal_6_$__cuda_sm3x_div_rn_noftz_f32_slowpath,($_Z14cannyEdge_v0_0PfS_S_ii$__internal_accurate_pow - $__internal_6_$__cuda_sm3x_div_rn_noftz_f32_slowpath)
$__internal_6_$__cuda_sm3x_div_rn_noftz_f32_slowpath:
[--C-:B------:R-:W-:Y:S01]  /*0df0*/  SHF.R.U32.HI R8, RZ, 0x17, R5.reuse ;  /* 0x00000017ff087819 */ /* 0x100fe20000011605 */
[----:B------:R-:W-:Y:S01]  /*0e00*/  BSSY.RECONVERGENT B1, `(.L_x_124) ;  /* 0x0000064000017945 */ /* 0x000fe20003800200 */
[--C-:B------:R-:W-:Y:S01]  /*0e10*/  SHF.R.U32.HI R7, RZ, 0x17, R0.reuse ;  /* 0x00000017ff077819 */ /* 0x100fe20000011600 */
[----:B------:R-:W-:Y:S01]  /*0e20*/  IMAD.MOV.U32 R9, RZ, RZ, R0 ;  /* 0x000000ffff097224 */ /* 0x000fe200078e0000 */
[----:B------:R-:W-:Y:S01]  /*0e30*/  LOP3.LUT R8, R8, 0xff, RZ, 0xc0, !PT ;  /* 0x000000ff08087812 */ /* 0x000fe200078ec0ff */
[----:B------:R-:W-:Y:S01]  /*0e40*/  IMAD.MOV.U32 R10, RZ, RZ, R5 ;  /* 0x000000ffff0a7224 */ /* 0x000fe200078e0005 */
[----:B------:R-:W-:-:S03]  /*0e50*/  LOP3.LUT R14, R7, 0xff, RZ, 0xc0, !PT ;  /* 0x000000ff070e7812 */ /* 0x000fc600078ec0ff */
[----:B------:R-:W-:Y:S01]  /*0e60*/  VIADD R12, R8, 0xffffffff ;  /* 0xffffffff080c7836 */ /* 0x000fe20000000000 */
[----:B------:R-:W-:-:S04]  /*0e70*/  IADD3 R11, PT, PT, R14, -0x1, RZ ;  /* 0xffffffff0e0b7810 */ /* 0x000fc80007ffe0ff */
        /* <DEDUP_REMOVED lines=22> */
[----:B------:R-:W-:Y:S01]  /*0fe0*/  @P0 IMAD.MOV.U32 R7, RZ, RZ, RZ ;  /* 0x000000ffff070224 */ /* 0x000fe200078e00ff */
[----:B------:R-:W-:Y:S01]  /*0ff0*/  @!P0 MOV R7, 0xffffffc0 ;  /* 0xffffffc000078802 */ /* 0x000fe20000000f00 */
[----:B------:R-:W-:Y:S01]  /*1000*/  @!P0 FFMA R9, R0, 1.84467440737095516160e+19, RZ ;  /* 0x5f80000000098823 */ /* 0x000fe200000000ff */
[----:B------:R-:W-:-:S03]  /*1010*/  @!P1 FFMA R10, R5, 1.84467440737095516160e+19, RZ ;  /* 0x5f800000050a9823 */ /* 0x000fc600000000ff */
[----:B------:R-:W-:-:S07]  /*1020*/  @!P1 VIADD R7, R7, 0x40 ;  /* 0x0000004007079836 */ /* 0x000fce0000000000 */
.L_x_125:
[----:B------:R-:W-:Y:S01]  /*1030*/  LEA R11, R8, 0xc0800000, 0x17 ;  /* 0xc0800000080b7811 */ /* 0x000fe200078eb8ff */
[----:B------:R-:W-:Y:S04]  /*1040*/  BSSY.RECONVERGENT B2, `(.L_x_130) ;  /* 0x0000036000027945 */ /* 0x000fe80003800200 */
[----:B------:R-:W-:Y:S02]  /*1050*/  IMAD.IADD R11, R10, 0x1, -R11 ;  /* 0x000000010a0b7824 */ /* 0x000fe400078e0a0b */
[----:B------:R-:W-:Y:S02]  /*1060*/  VIADD R10, R14, 0xffffff81 ;  /* 0xffffff810e0a7836 */ /* 0x000fe40000000000 */
        /* <DEDUP_REMOVED lines=13> */
[----:B------:R-:W-:-:S04]  /*1140*/  LOP3.LUT R8, R8, 0xff, RZ, 0xc0, !PT ;  /* 0x000000ff08087812 */ /* 0x000fc800078ec0ff */
[----:B------:R-:W-:-:S05]  /*1150*/  IADD3 R11, PT, PT, R8, R7, RZ ;  /* 0x00000007080b7210 */ /* 0x000fca0007ffe0ff */
        /* <DEDUP_REMOVED lines=32> */
.L_x_132:
[----:B------:R-:W-:-:S04]  /*1360*/  LOP3.LUT R0, R0, 0x80000000, RZ, 0xc0, !PT ;  /* 0x8000000000007812 */ /* 0x000fc800078ec0ff */
[----:B------:R-:W-:Y:S01]  /*1370*/  LOP3.LUT R0, R0, 0x7f800000, RZ, 0xfc, !PT ;  /* 0x7f80000000007812 */ /* 0x000fe200078efcff */
[----:B------:R-:W-:Y:S06]  /*1380*/  BRA `(.L_x_133) ;  /* 0x0000000000047947 */ /* 0x000fec0003800000 */
.L_x_131:
[----:B------:R-:W-:-:S07]  /*1390*/  LEA R0, R7, R0, 0x17 ;  /* 0x0000000007007211 */ /* 0x000fce00078eb8ff */
.L_x_133:
[----:B------:R-:W-:Y:S05]  /*13a0*/  BSYNC.RECONVERGENT B2 ;  /* 0x0000000000027941 */ /* 0x000fea0003800200 */
.L_x_130:
[----:B------:R-:W-:Y:S05]  /*13b0*/  BRA `(.L_x_134) ;  /* 0x0000000000207947 */ /* 0x000fea0003800000 */
.L_x_129:
[----:B------:R-:W-:-:S04]  /*13c0*/  LOP3.LUT R0, R10, 0x80000000, R9, 0x48, !PT ;  /* 0x800000000a007812 */ /* 0x000fc800078e4809 */
[----:B------:R-:W-:Y:S01]  /*13d0*/  LOP3.LUT R0, R0, 0x7f800000, RZ, 0xfc, !PT ;  /* 0x7f80000000007812 */ /* 0x000fe200078efcff */
[----:B------:R-:W-:Y:S06]  /*13e0*/  BRA `(.L_x_134) ;  /* 0x0000000000147947 */ /* 0x000fec0003800000 */
.L_x_128:
[----:B------:R-:W-:Y:S01]  /*13f0*/  LOP3.LUT R0, R10, 0x80000000, R9, 0x48, !PT ;  /* 0x800000000a007812 */ /* 0x000fe200078e4809 */
[----:B------:R-:W-:Y:S06]  /*1400*/  BRA `(.L_x_134) ;  /* 0x00000000000c7947 */ /* 0x000fec0003800000 */
.L_x_127:
[----:B------:R-:W0:Y:S01]  /*1410*/  MUFU.RSQ R0, -QNAN ;  /* 0xffc0000000007908 */ /* 0x000e220000001400 */
[----:B------:R-:W-:Y:S05]  /*1420*/  BRA `(.L_x_134) ;  /* 0x0000000000047947 */ /* 0x000fea0003800000 */
.L_x_126:
[----:B------:R-:W-:-:S07]  /*1430*/  FADD.FTZ R0, R0, R5 ;  /* 0x0000000500007221 */ /* 0x000fce0000010000 */
.L_x_134:
[----:B------:R-:W-:Y:S05]  /*1440*/  BSYNC.RECONVERGENT B1 ;  /* 0x0000000000017941 */ /* 0x000fea0003800200 */
.L_x_124:
[----:B------:R-:W-:-:S04]  /*1450*/  IMAD.MOV.U32 R7, RZ, RZ, 0x0 ;  /* 0x00000000ff077424 */ /* 0x000fc800078e00ff */
[----:B0-----:R-:W-:Y:S05]  /*1460*/  RET.REL.NODEC R6 `(_Z14cannyEdge_v0_0PfS_S_ii) ;  /* 0xffffffe806e47950 */ /* 0x001fea0003c3ffff */
        .type           $_Z14cannyEdge_v0_0PfS_S_ii$__internal_accurate_pow,@function
        .size           $_Z14cannyEdge_v0_0PfS_S_ii$__internal_accurate_pow,(.L_x_153 - $_Z14cannyEdge_v0_0PfS_S_ii$__internal_accurate_pow)
$_Z14cannyEdge_v0_0PfS_S_ii$__internal_accurate_pow:
[----:B------:R-:W-:Y:S01]  /*1470*/  ISETP.GT.U32.AND P0, PT, R29, 0xfffff, PT ;  /* 0x000fffff1d00780c */ /* 0x000fe20003f04070 */
[----:B------:R-:W-:Y:S01]  /*1480*/  IMAD.MOV.U32 R10, RZ, RZ, R14 ;  /* 0x000000ffff0a7224 */ /* 0x000fe200078e000e */
[----:B------:R-:W-:Y:S01]  /*1490*/  MOV R20, 0x41ad3b5a ;  /* 0x41ad3b5a00147802 */ /* 0x000fe20000000f00 */
[--C-:B------:R-:W-:Y:S01]  /*14a0*/  IMAD.MOV.U32 R11, RZ, RZ, R29.reuse ;  /* 0x000000ffff0b7224 */ /* 0x100fe200078e001d */
[----:B------:R-:W-:Y:S01]  /*14b0*/  UMOV UR4, 0x7d2cafe2 ;  /* 0x7d2cafe200047882 */ /* 0x000fe20000000000 */
[--C-:B------:R-:W-:Y:S01]  /*14c0*/  IMAD.MOV.U32 R12, RZ, RZ, R29.reuse ;  /* 0x000000ffff0c7224 */ /* 0x100fe200078e001d */
[----:B------:R-:W-:Y:S01]  /*14d0*/  UMOV UR5, 0x3eb0f5ff ;  /* 0x3eb0f5ff00057882 */ /* 0x000fe20000000000 */
[----:B------:R-:W-:Y:S01]  /*14e0*/  IMAD.MOV.U32 R18, RZ, RZ, RZ ;  /* 0x000000ffff127224 */ /* 0x000fe200078e00ff */
[----:B------:R-:W-:Y:S01]  /*14f0*/  SHF.R.U32.HI R29, RZ, 0x14, R29 ;  /* 0x00000014ff1d7819 */ /* 0x000fe2000001161d */
[----:B------:R-:W-:Y:S01]  /*1500*/  IMAD.MOV.U32 R21, RZ, RZ, 0x3ed0f5d2 ;  /* 0x3ed0f5d2ff157424 */ /* 0x000fe200078e00ff */
[----:B------:R-:W-:Y:S01]  /*1510*/  UMOV UR8, 0x3b39803f ;  /* 0x3b39803f00087882 */ /* 0x000fe20000000000 */
[----:B------:R-:W-:-:S02]  /*1520*/  UMOV UR9, 0x3c7abc9e ;  /* 0x3c7abc9e00097882 */ /* 0x000fc40000000000 */
[----:B------:R-:W-:-:S10]  /*1530*/  @!P0 DMUL R10, R10, 1.80143985094819840000e+16 ;  /* 0x435000000a0a8828 */ /* 0x000fd40000000000 */
[----:B------:R-:W-:Y:S01]  /*1540*/  @!P0 MOV R12, R11 ;  /* 0x0000000b000c8202 */ /* 0x000fe20000000f00 */
[----:B------:R-:W-:Y:S01]  /*1550*/  @!P0 IMAD.MOV.U32 R14, RZ, RZ, R10 ;  /* 0x000000ffff0e8224 */ /* 0x000fe200078e000a */
[----:B------:R-:W-:Y:S02]  /*1560*/  @!P0 LEA.HI R29, R11, 0xffffffca, RZ, 0xc ;  /* 0xffffffca0b1d8811 */ /* 0x000fe400078f60ff */
[----:B------:R-:W-:-:S03]  /*1570*/  LOP3.LUT R12, R12, 0x800fffff, RZ, 0xc0, !PT ;  /* 0x800fffff0c0c7812 */ /* 0x000fc600078ec0ff */
[----:B------:R-:W-:Y:S01]  /*1580*/  VIADD R10, R29, 0xfffffc01 ;  /* 0xfffffc011d0a7836 */ /* 0x000fe20000000000 */
[----:B------:R-:W-:-:S04]  /*1590*/  LOP3.LUT R15, R12, 0x3ff00000, RZ, 0xfc, !PT ;  /* 0x3ff000000c0f7812 */ /* 0x000fc800078efcff */
[----:B------:R-:W-:-:S13]  /*15a0*/  ISETP.GE.U32.AND P1, PT, R15, 0x3ff6a09f, PT ;  /* 0x3ff6a09f0f00780c */ /* 0x000fda0003f26070 */
[----:B------:R-:W-:Y:S01]  /*15b0*/  @P1 VIADD R13, R15, 0xfff00000 ;  /* 0xfff000000f0d1836 */ /* 0x000fe20000000000 */
[----:B------:R-:W-:-:S03]  /*15c0*/  @P1 IADD3 R10, PT, PT, R29, -0x3fe, RZ ;  /* 0xfffffc021d0a1810 */ /* 0x000fc60007ffe0ff */
        /* <DEDUP_REMOVED lines=138> */
[----:B------:R-:W-:Y:S02]  /*1e70*/  @!P1 LEA R11, R10, 0x3ff00000, 0x14 ;  /* 0x3ff000000a0b9811 */ /* 0x000fe400078ea0ff */
[----:B------:R-:W-:-:S06]  /*1e80*/  @!P1 MOV R10, RZ ;  /* 0x000000ff000a9202 */ /* 0x000fcc0000000f00 */
[----:B------:R-:W-:-:S11]  /*1e90*/  @!P1 DMUL R14, R16, R10 ;  /* 0x0000000a100e9228 */ /* 0x000fd60000000000 */
.L_x_135:
[----:B------:R-:W-:Y:S01]  /*1ea0*/  DFMA R18, R18, R14, R14 ;  /* 0x0000000e1212722b */ /* 0x000fe2000000000e */
[----:B------:R-:W-:Y:S01]  /*1eb0*/  IMAD.MOV.U32 R10, RZ, RZ, R0 ;  /* 0x000000ffff0a7224 */ /* 0x000fe200078e0000 */
[----:B------:R-:W-:Y:S01]  /*1ec0*/  DSETP.NEU.AND P0, PT, |R14|, +INF , PT ;  /* 0x7ff000000e00742a */ /* 0x000fe20003f0d200 */
[----:B------:R-:W-:-:S07]  /*1ed0*/  IMAD.MOV.U32 R11, RZ, RZ, 0x0 ;  /* 0x00000000ff0b7424 */ /* 0x000fce00078e00ff */
[----:B------:R-:W-:Y:S02]  /*1ee0*/  FSEL R12, R14, R18, !P0 ;  /* 0x000000120e0c7208 */ /* 0x000fe40004000000 */
[----:B------:R-:W-:Y:S01]  /*1ef0*/  FSEL R13, R15, R19, !P0 ;  /* 0x000000130f0d7208 */ /* 0x000fe20004000000 */
[----:B------:R-:W-:Y:S06]  /*1f00*/  RET.REL.NODEC R10 `(_Z14cannyEdge_v0_0PfS_S_ii) ;  /* 0xffffffe00a3c7950 */ /* 0x000fec0003c3ffff */
.L_x_136:
        /* <DEDUP_REMOVED lines=15> */
.L_x_153:


//--------------------- .text._Z14colToGray_v3_1PfS_i --------------------------
	.section	.text._Z14colToGray_v3_1PfS_i,"ax",@progbits
	.align	128
        .global         _Z14colToGray_v3_1PfS_i
        .type           _Z14colToGray_v3_1PfS_i,@function
        .size           _Z14colToGray_v3_1PfS_i,(.L_x_161 - _Z14colToGray_v3_1PfS_i)
        .other          _Z14colToGray_v3_1PfS_i,@"STO_CUDA_ENTRY STV_DEFAULT"
_Z14colToGray_v3_1PfS_i:
.text._Z14colToGray_v3_1PfS_i:
[----:B------:R-:W-:Y:S01]  /*0000*/  LDC R1, c[0x0][0x37c] ;  /* 0x0000df00ff017b82 */ /* 0x000fe20000000800 */
[----:B------:R-:W0:Y:S07]  /*0010*/  S2R R17, SR_TID.X ;  /* 0x0000000000117919 */ /* 0x000e2e0000002100 */
[----:B------:R-:W0:Y:S08]  /*0020*/  S2UR UR4, SR_CTAID.X ;  /* 0x00000000000479c3 */ /* 0x000e300000002500 */
[----:B------:R-:W0:Y:S08]  /*0030*/  LDC R0, c[0x0][0x360] ;  /* 0x0000d800ff007b82 */ /* 0x000e300000000800 */
[----:B------:R-:W1:Y:S01]  /*0040*/  LDC R7, c[0x0][0x390] ;  /* 0x0000e400ff077b82 */ /* 0x000e620000000800 */
[----:B0-----:R-:W-:-:S05]  /*0050*/  IMAD R17, R0, UR4, R17 ;  /* 0x0000000400117c24 */ /* 0x001fca000f8e0211 */
[----:B-1----:R-:W-:-:S13]  /*0060*/  ISETP.GE.AND P0, PT, R17, R7, PT ;  /* 0x000000071100720c */ /* 0x002fda0003f06270 */
[----:B------:R-:W-:Y:S05]  /*0070*/  @P0 EXIT ;  /* 0x000000000000094d */ /* 0x000fea0003800000 */
[----:B------:R-:W0:Y:S01]  /*0080*/  LDC.64 R2, c[0x0][0x380] ;  /* 0x0000e000ff027b82 */ /* 0x000e220000000a00 */
[----:B------:R-:W1:Y:S01]  /*0090*/  LDCU.64 UR4, c[0x0][0x358] ;  /* 0x00006b00ff0477ac */ /* 0x000e620008000a00 */
[----:B------:R-:W-:Y:S01]  /*00a0*/  UMOV UR6, 0xeb851eb8 ;  /* 0xeb851eb800067882 */ /* 0x000fe20000000000 */
[----:B------:R-:W-:-:S05]  /*00b0*/  UMOV UR7, 0x3fe6b851 ;  /* 0x3fe6b85100077882 */ /* 0x000fca0000000000 */
[----:B------:R-:W2:Y:S01]  /*00c0*/  LDC.64 R14, c[0x0][0x388] ;  /* 0x0000e200ff0e7b82 */ /* 0x000ea20000000a00 */
[----:B0-----:R-:W-:-:S05]  /*00d0*/  IMAD.WIDE R2, R17, 0x4, R2 ;  /* 0x0000000411027825 */ /* 0x001fca00078e0202 */
[----:B-1----:R2:W3:Y:S01]  /*00e0*/  LDG.E R0, desc[UR4][R2.64] ;  /* 0x0000000402007981 */ /* 0x0024e2000c1e1900 */
[----:B------:R-:W-:-:S05]  /*00f0*/  IMAD.WIDE R4, R7, 0x4, R2 ;  /* 0x0000000407047825 */ /* 0x000fca00078e0202 */
[----:B------:R-:W4:Y:S01]  /*0100*/  LDG.E R16, desc[UR4][R4.64] ;  /* 0x0000000404107981 */ /* 0x000f22000c1e1900 */
[----:B------:R-:W-:-:S06]  /*0110*/  IMAD.WIDE R6, R7, 0x4, R4 ;  /* 0x0000000407067825 */ /* 0x000fcc00078e0204 */
[----:B------:R-:W5:Y:S01]  /*0120*/  LDG.E R6, desc[UR4][R6.64] ;  /* 0x0000000406067981 */ /* 0x000f62000c1e1900 */
[----:B--2---:R-:W-:Y:S01]  /*0130*/  IMAD.WIDE R2, R17, 0x4, R14 ;  /* 0x0000000411027825 */ /* 0x004fe200078e020e */
[----:B----4-:R-:W0:Y:S08]  /*0140*/  F2F.F64.F32 R10, R16 ;  /* 0x00000010000a7310 */ /* 0x010e300000201800 */
[----:B---3--:R-:W1:Y:S01]  /*0150*/  F2F.F64.F32 R8, R0 ;  /* 0x0000000000087310 */ /* 0x008e620000201800 */
[----:B0-----:R-:W-:-:S07]  /*0160*/  DMUL R10, R10, UR6 ;  /* 0x000000060a0a7c28 */ /* 0x001fce0008000000 */
[----:B-----5:R-:W0:Y:S01]  /*0170*/  F2F.F64.F32 R12, R6 ;  /* 0x00000006000c7310 */ /* 0x020e220000201800 */
[----:B------:R-:W-:Y:S01]  /*0180*/  UMOV UR6, 0xae147ae1 ;  /* 0xae147ae100067882 */ /* 0x000fe20000000000 */
[----:B------:R-:W-:Y:S02]  /*0190*/  UMOV UR7, 0x3fcae147 ;  /* 0x3fcae14700077882 */ /* 0x000fe40000000000 */
[----:B-1----:R-:W-:Y:S01]  /*01a0*/  DFMA R8, R8, UR6, R10 ;  /* 0x0000000608087c2b */ /* 0x002fe2000800000a */
[----:B------:R-:W-:Y:S01]  /*01b0*/  UMOV UR6, 0x1eb851ec ;  /* 0x1eb851ec00067882 */ /* 0x000fe20000000000 */
[----:B------:R-:W-:-:S06]  /*01c0*/  UMOV UR7, 0x3fb1eb85 ;  /* 0x3fb1eb8500077882 */ /* 0x000fcc0000000000 */
[----:B0-----:R-:W-:-:S10]  /*01d0*/  DFMA R8, R12, UR6, R8 ;  /* 0x000000060c087c2b */ /* 0x001fd40008000008 */
[----:B------:R-:W0:Y:S02]  /*01e0*/  F2F.F32.F64 R9, R8 ;  /* 0x0000000800097310 */ /* 0x000e240000301000 */
[----:B0-----:R-:W-:Y:S01]  /*01f0*/  STG.E desc[UR4][R2.64], R9 ;  /* 0x0000000902007986 */ /* 0x001fe2000c101904 */
[----:B------:R-:W-:Y:S05]  /*0200*/  EXIT ;  /* 0x000000000000794d */ /* 0x000fea0003800000 */
.L_x_137:
        /* <DEDUP_REMOVED lines=15> */
.L_x_161:


//--------------------- .text._Z14colToGray_v3_0PfS_i --------------------------
	.section	.text._Z14colToGray_v3_0PfS_i,"ax",@progbits
	.align	128
        .global         _Z14colToGray_v3_0PfS_i
        .type           _Z14colToGray_v3_0PfS_i,@function
        .size           _Z14colToGray_v3_0PfS_i,(.L_x_162 - _Z14colToGray_v3_0PfS_i)
        .other          _Z14colToGray_v3_0PfS_i,@"STO_CUDA_ENTRY STV_DEFAULT"
_Z14colToGray_v3_0PfS_i:
.text._Z14colToGray_v3_0PfS_i:
[----:B------:R-:W-:Y:S01]  /*0000*/  LDC R1, c[0x0][0x37c] ;  /* 0x0000df00ff017b82 */ /* 0x000fe20000000800 */
[----:B------:R-:W0:Y:S07]  /*0010*/  S2R R7, SR_TID.X ;  /* 0x0000000000077919 */ /* 0x000e2e0000002100 */
[----:B------:R-:W0:Y:S01]  /*0020*/  S2UR UR5, SR_CTAID.X ;  /* 0x00000000000579c3 */ /* 0x000e220000002500 */
[----:B------:R-:W1:Y:S07]  /*0030*/  LDCU UR6, c[0x0][0x390] ;  /* 0x00007200ff0677ac */ /* 0x000e6e0008000800 */
[----:B------:R-:W0:Y:S01]  /*0040*/  LDC R0, c[0x0][0x360] ;  /* 0x0000d800ff007b82 */ /* 0x000e220000000800 */
[----:B-1----:R-:W-:Y:S01]  /*0050*/  UIMAD UR4, UR6, 0x3, URZ ;  /* 0x00000003060478a4 */ /* 0x002fe2000f8e02ff */
[----:B0-----:R-:W-:-:S05]  /*0060*/  IMAD R7, R0, UR5, R7 ;  /* 0x0000000500077c24 */ /* 0x001fca000f8e0207 */
[----:B------:R-:W-:-:S13]  /*0070*/  ISETP.GE.AND P0, PT, R7, UR4, PT ;  /* 0x0000000407007c0c */ /* 0x000fda000bf06270 */
[----:B------:R-:W-:Y:S05]  /*0080*/  @P0 EXIT ;  /* 0x000000000000094d */ /* 0x000fea0003800000 */
[----:B------:R-:W0:Y:S01]  /*0090*/  LDC.64 R2, c[0x0][0x380] ;  /* 0x0000e000ff027b82 */ /* 0x000e220000000a00 */
[----:B------:R-:W1:Y:S07]  /*00a0*/  LDCU.64 UR4, c[0x0][0x358] ;  /* 0x00006b00ff0477ac */ /* 0x000e6e0008000a00 */
[----:B------:R-:W2:Y:S01]  /*00b0*/  LDC.64 R4, c[0x0][0x388] ;  /* 0x0000e200ff047b82 */ /* 0x000ea20000000a00 */
[----:B0-----:R-:W-:-:S06]  /*00c0*/  IMAD.WIDE R2, R7, 0x4, R2 ;  /* 0x0000000407027825 */ /* 0x001fcc00078e0202 */
[----:B-1----:R-:W3:Y:S01]  /*00d0*/  LDG.E R3, desc[UR4][R2.64] ;  /* 0x0000000402037981 */ /* 0x002ee2000c1e1900 */
[----:B------:R-:W-:-:S05]  /*00e0*/  IMAD.HI R0, R7, 0x55555556, RZ ;  /* 0x5555555607007827 */ /* 0x000fca00078e02ff */
[----:B------:R-:W-:-:S05]  /*00f0*/  LEA.HI R0, R0, R0, RZ, 0x1 ;  /* 0x0000000000007211 */ /* 0x000fca00078f08ff */
[----:B------:R-:W-:-:S04]  /*0100*/  IMAD R7, R0, -0x3, R7 ;  /* 0xfffffffd00077824 */ /* 0x000fc800078e0207 */
[----:B------:R-:W-:-:S04]  /*0110*/  IMAD R7, R7, UR6, R0 ;  /* 0x0000000607077c24 */ /* 0x000fc8000f8e0200 */
[----:B--2---:R-:W-:-:S05]  /*0120*/  IMAD.WIDE R4, R7, 0x4, R4 ;  /* 0x0000000407047825 */ /* 0x004fca00078e0204 */
[----:B---3--:R-:W-:Y:S01]  /*0130*/  STG.E desc[UR4][R4.64], R3 ;  /* 0x0000000304007986 */ /* 0x008fe2000c101904 */
[----:B------:R-:W-:Y:S05]  /*0140*/  EXIT ;  /* 0x000000000000794d */ /* 0x000fea0003800000 */
.L_x_138:
        /* <DEDUP_REMOVED lines=11> */
.L_x_162:


//--------------------- .text._Z12colToGray_v2PfS_i --------------------------
	.section	.text._Z12colToGray_v2PfS_i,"ax",@progbits
	.align	128
        .global         _Z12colToGray_v2PfS_i
        .type           _Z12colToGray_v2PfS_i,@function
        .size           _Z12colToGray_v2PfS_i,(.L_x_163 - _Z12colToGray_v2PfS_i)
        .other          _Z12colToGray_v2PfS_i,@"STO_CUDA_ENTRY STV_DEFAULT"
_Z12colToGray_v2PfS_i:
.text._Z12colToGray_v2PfS_i:
[----:B------:R-:W-:Y:S01]  /*0000*/  LDC R1, c[0x0][0x37c] ;  /* 0x0000df00ff017b82 */ /* 0x000fe20000000800 */
[----:B------:R-:W0:Y:S07]  /*0010*/  S2R R13, SR_TID.X ;  /* 0x00000000000d7919 */ /* 0x000e2e0000002100 */
[----:B------:R-:W0:Y:S01]  /*0020*/  S2UR UR4, SR_CTAID.X ;  /* 0x00000000000479c3 */ /* 0x000e220000002500 */
[----:B------:R-:W1:Y:S07]  /*0030*/  LDCU UR5, c[0x0][0x390] ;  /* 0x00007200ff0577ac */ /* 0x000e6e0008000800 */
[----:B------:R-:W0:Y:S02]  /*0040*/  LDC R0, c[0x0][0x360] ;  /* 0x0000d800ff007b82 */ /* 0x000e240000000800 */
[----:B0-----:R-:W-:-:S05]  /*0050*/  IMAD R13, R0, UR4, R13 ;  /* 0x00000004000d7c24 */ /* 0x001fca000f8e020d */
[----:B-1----:R-:W-:-:S13]  /*0060*/  ISETP.GE.AND P0, PT, R13, UR5, PT ;  /* 0x000000050d007c0c */ /* 0x002fda000bf06270 */
[----:B------:R-:W-:Y:S05]  /*0070*/  @P0 EXIT ;  /* 0x000000000000094d */ /* 0x000fea0003800000 */
[----:B------:R-:W0:Y:S01]  /*0080*/  LDC.64 R2, c[0x0][0x380] ;  /* 0x0000e000ff027b82 */ /* 0x000e220000000a00 */
[----:B------:R-:W1:Y:S01]  /*0090*/  LDCU.64 UR4, c[0x0][0x358] ;  /* 0x00006b00ff0477ac */ /* 0x000e620008000a00 */
[----:B------:R-:W-:Y:S01]  /*00a0*/  LEA R5, R13, R13, 0x1 ;  /* 0x0000000d0d057211 */ /* 0x000fe200078e08ff */
[----:B------:R-:W-:Y:S01]  /*00b0*/  UMOV UR6, 0xeb851eb8 ;  /* 0xeb851eb800067882 */ /* 0x000fe20000000000 */
[----:B------:R-:W-:-:S04]  /*00c0*/  UMOV UR7, 0x3fe6b851 ;  /* 0x3fe6b85100077882 */ /* 0x000fc80000000000 */
[----:B------:R-:W2:Y:S01]  /*00d0*/  LDC.64 R10, c[0x0][0x388] ;  /* 0x0000e200ff0a7b82 */ /* 0x000ea20000000a00 */
[----:B0-----:R-:W-:-:S05]  /*00e0*/  IMAD.WIDE R2, R5, 0x4, R2 ;  /* 0x0000000405027825 */ /* 0x001fca00078e0202 */
[----:B-1----:R-:W3:Y:S04]  /*00f0*/  LDG.E R12, desc[UR4][R2.64+0x4] ;  /* 0x00000404020c7981 */ /* 0x002ee8000c1e1900 */
[----:B------:R-:W4:Y:S04]  /*0100*/  LDG.E R0, desc[UR4][R2.64] ;  /* 0x0000000402007981 */ /* 0x000f28000c1e1900 */
[----:B------:R2:W5:Y:S02]  /*0110*/  LDG.E R8, desc[UR4][R2.64+0x8] ;  /* 0x0000080402087981 */ /* 0x000564000c1e1900 */
[----:B--2---:R-:W-:Y:S01]  /*0120*/  IMAD.WIDE R2, R13, 0x4, R10 ;  /* 0x000000040d027825 */ /* 0x004fe200078e020a */
[----:B---3--:R-:W0:Y:S08]  /*0130*/  F2F.F64.F32 R6, R12 ;  /* 0x0000000c00067310 */ /* 0x008e300000201800 */
[----:B----4-:R-:W1:Y:S01]  /*0140*/  F2F.F64.F32 R4, R0 ;  /* 0x0000000000047310 */ /* 0x010e620000201800 */
        /* <DEDUP_REMOVED lines=11> */
.L_x_139:
        /* <DEDUP_REMOVED lines=16> */
.L_x_163:


//--------------------- .text._Z14colToGray_v1_1PfS_i --------------------------
	.section	.text._Z14colToGray_v1_1PfS_i,"ax",@progbits
	.align	128
        .global         _Z14colToGray_v1_1PfS_i
        .type           _Z14colToGray_v1_1PfS_i,@function
        .size           _Z14colToGray_v1_1PfS_i,(.L_x_164 - _Z14colToGray_v1_1PfS_i)
        .other          _Z14colToGray_v1_1PfS_i,@"STO_CUDA_ENTRY STV_DEFAULT"
_Z14colToGray_v1_1PfS_i:
.text._Z14colToGray_v1_1PfS_i:
        /* <DEDUP_REMOVED lines=10> */
[----:B------:R-:W-:-:S05]  /*00a0*/  LEA R5, R7, R7, 0x1 ;  /* 0x0000000707057211 */ /* 0x000fca00078e08ff */
[----:B0-----:R-:W-:Y:S02]  /*00b0*/  IMAD.WIDE R2, R5, 0x4, R2 ;  /* 0x0000000405027825 */ /* 0x001fe400078e0202 */
[----:B------:R-:W0:Y:S03]  /*00c0*/  LDC.64 R4, c[0x0][0x388] ;  /* 0x0000e200ff047b82 */ /* 0x000e260000000a00 */
[----:B-1----:R-:W2:Y:S04]  /*00d0*/  LDG.E R6, desc[UR4][R2.64+0x4] ;  /* 0x0000040402067981 */ /* 0x002ea8000c1e1900 */
[----:B------:R-:W3:Y:S04]  /*00e0*/  LDG.E R0, desc[UR4][R2.64] ;  /* 0x0000000402007981 */ /* 0x000ee8000c1e1900 */
[----:B------:R-:W4:Y:S01]  /*00f0*/  LDG.E R8, desc[UR4][R2.64+0x8] ;  /* 0x0000080402087981 */ /* 0x000f22000c1e1900 */
[----:B0-----:R-:W-:-:S04]  /*0100*/  IMAD.WIDE R4, R7, 0x4, R4 ;  /* 0x0000000407047825 */ /* 0x001fc800078e0204 */
[----:B--2---:R-:W-:-:S04]  /*0110*/  FMUL R9, R6, 10 ;  /* 0x4120000006097820 */ /* 0x004fc80000400000 */
[----:B---3--:R-:W-:-:S04]  /*0120*/  FFMA R9, R0, 3, R9 ;  /* 0x4040000000097823 */ /* 0x008fc80000000009 */
[----:B----4-:R-:W-:-:S05]  /*0130*/  FADD R9, R8, R9 ;  /* 0x0000000908097221 */ /* 0x010fca0000000000 */
[----:B------:R-:W-:Y:S01]  /*0140*/  STG.E desc[UR4][R4.64], R9 ;  /* 0x0000000904007986 */ /* 0x000fe2000c101904 */
[----:B------:R-:W-:Y:S05]  /*0150*/  EXIT ;  /* 0x000000000000794d */ /* 0x000fea0003800000 */
.L_x_140:
        /* <DEDUP_REMOVED lines=10> */
.L_x_164:


//--------------------- .text._Z14colToGray_v1_0Pfi --------------------------
	.section	.text._Z14colToGray_v1_0Pfi,"ax",@progbits
	.align	128
        .global         _Z14colToGray_v1_0Pfi
        .type           _Z14colToGray_v1_0Pfi,@function
        .size           _Z14colToGray_v1_0Pfi,(.L_x_165 - _Z14colToGray_v1_0Pfi)
        .other          _Z14colToGray_v1_0Pfi,@"STO_CUDA_ENTRY STV_DEFAULT"
_Z14colToGray_v1_0Pfi:
.text._Z14colToGray_v1_0Pfi:
        /* <DEDUP_REMOVED lines=10> */
[----:B------:R-:W1:Y:S01]  /*00a0*/  LDCU.64 UR4, c[0x0][0x358] ;  /* 0x00006b00ff0477ac */ /* 0x000e620008000a00 */
[----:B0-----:R-:W-:-:S05]  /*00b0*/  IMAD.WIDE R2, R5, 0x4, R2 ;  /* 0x0000000405027825 */ /* 0x001fca00078e0202 */
[----:B-1----:R-:W2:Y:S01]  /*00c0*/  LDG.E R0, desc[UR4][R2.64] ;  /* 0x0000000402007981 */ /* 0x002ea2000c1e1900 */
[----:B------:R-:W-:Y:S01]  /*00d0*/  UMOV UR6, 0x1eb851ec ;  /* 0x1eb851ec00067882 */ /* 0x000fe20000000000 */
[----:B------:R-:W-:Y:S01]  /*00e0*/  UMOV UR7, 0x3fb1eb85 ;  /* 0x3fb1eb8500077882 */ /* 0x000fe20000000000 */
[----:B--2---:R-:W0:Y:S02]  /*00f0*/  F2F.F64.F32 R4, R0 ;  /* 0x0000000000047310 */ /* 0x004e240000201800 */
[----:B0-----:R-:W-:-:S10]  /*0100*/  DMUL R4, R4, UR6 ;  /* 0x0000000604047c28 */ /* 0x001fd40008000000 */
[----:B------:R-:W0:Y:S02]  /*0110*/  F2F.F32.F64 R5, R4 ;  /* 0x0000000400057310 */ /* 0x000e240000301000 */
[----:B0-----:R-:W-:Y:S01]  /*0120*/  STG.E desc[UR4][R2.64], R5 ;  /* 0x0000000502007986 */ /* 0x001fe2000c101904 */
[----:B------:R-:W-:Y:S05]  /*0130*/  EXIT ;  /* 0x000000000000794d */ /* 0x000fea0003800000 */
.L_x_141:
        /* <DEDUP_REMOVED lines=12> */
.L_x_165:


//--------------------- .text._Z12colToGray_v0PfS_iii --------------------------
	.section	.text._Z12colToGray_v0PfS_iii,"ax",@progbits
	.align	128
        .global         _Z12colToGray_v0PfS_iii
        .type           _Z12colToGray_v0PfS_iii,@function
        .size           _Z12colToGray_v0PfS_iii,(.L_x_166 - _Z12colToGray_v0PfS_iii)
        .other          _Z12colToGray_v0PfS_iii,@"STO_CUDA_ENTRY STV_DEFAULT"
_Z12colToGray_v0PfS_iii:
.text._Z12colToGray_v0PfS_iii:
        /* <DEDUP_REMOVED lines=14> */
[----:B------:R-:W1:Y:S01]  /*00e0*/  LDCU UR7, c[0x0][0x398] ;  /* 0x00007300ff0777ac */ /* 0x000e620008000800 */
[----:B------:R-:W-:Y:S01]  /*00f0*/  IMAD R13, R5, UR6, R0 ;  /* 0x00000006050d7c24 */ /* 0x000fe2000f8e0200 */
[----:B------:R-:W2:Y:S05]  /*0100*/  LDCU.64 UR4, c[0x0][0x358] ;  /* 0x00006b00ff0477ac */ /* 0x000eaa0008000a00 */
[----:B------:R-:W3:Y:S01]  /*0110*/  LDC.64 R10, c[0x0][0x388] ;  /* 0x0000e200ff0a7b82 */ /* 0x000ee20000000a00 */
[----:B-1----:R-:W-:-:S04]  /*0120*/  IMAD R5, R13, UR7, RZ ;  /* 0x000000070d057c24 */ /* 0x002fc8000f8e02ff */
[----:B0-----:R-:W-:-:S05]  /*0130*/  IMAD.WIDE R2, R5, 0x4, R2 ;  /* 0x0000000405027825 */ /* 0x001fca00078e0202 */
[----:B--2---:R-:W2:Y:S04]  /*0140*/  LDG.E R12, desc[UR4][R2.64+0x4] ;  /* 0x00000404020c7981 */ /* 0x004ea8000c1e1900 */
[----:B------:R-:W4:Y:S04]  /*0150*/  LDG.E R0, desc[UR4][R2.64] ;  /* 0x0000000402007981 */ /* 0x000f28000c1e1900 */
[----:B------:R3:W5:Y:S01]  /*0160*/  LDG.E R8, desc[UR4][R2.64+0x8] ;  /* 0x0000080402087981 */ /* 0x000762000c1e1900 */
[----:B------:R-:W-:Y:S01]  /*0170*/  UMOV UR8, 0xeb851eb8 ;  /* 0xeb851eb800087882 */ /* 0x000fe20000000000 */
[----:B------:R-:W-:Y:S01]  /*0180*/  UMOV UR9, 0x3fe6b851 ;  /* 0x3fe6b85100097882 */ /* 0x000fe20000000000 */
[----:B---3--:R-:W-:Y:S01]  /*0190*/  IMAD.WIDE R2, R13, 0x4, R10 ;  /* 0x000000040d027825 */ /* 0x008fe200078e020a */
[----:B--2---:R-:W0:Y:S08]  /*01a0*/  F2F.F64.F32 R6, R12 ;  /* 0x0000000c00067310 */ /* 0x004e300000201800 */
        /* <DEDUP_REMOVED lines=12> */
.L_x_142:
        /* <DEDUP_REMOVED lines=9> */
.L_x_166:


//--------------------- .nv.shared.reserved.0     --------------------------
	.section	.nv.shared.reserved.0,"aw",@nobits
	.weak		__nv_reservedSMEM_offset_0_alias
	.size		__nv_reservedSMEM_offset_0_alias, 0, 64
	.other		__nv_reservedSMEM_offset_0_alias,@"STO_CUDA_RESERVED_SHARED STV_DEFAULT"
__nv_reservedSMEM_offset_0_alias:
	.zero		0
	.zero		64


//--------------------- .nv.shared._Z14cannyEdge_v1_0PfS_S_ii --------------------------
	.section	.nv.shared._Z14cannyEdge_v1_0PfS_S_ii,"aw",@nobits
	.sectionflags	@""
	.align	4
.nv.shared._Z14cannyEdge_v1_0PfS_S_ii:
	.zero		2320


//--------------------- .nv.constant0._Z12applyMask_v1PfS_iifff --------------------------
	.section	.nv.constant0._Z12applyMask_v1PfS_iifff,"a",@progbits
	.sectionflags	@""
	.align	4
.nv.constant0._Z12applyMask_v1PfS_iifff:
	.zero		932


//--------------------- .nv.constant0._Z12applyMask_v0PfS_ii --------------------------
	.section	.nv.constant0._Z12applyMask_v0PfS_ii,"a",@progbits
	.sectionflags	@""
	.align	4
.nv.constant0._Z12applyMask_v0PfS_ii:
	.zero		920


//--------------------- .nv.constant0._Z14cannyEdge_v0_1PfS_S_iif --------------------------
	.section	.nv.constant0._Z14cannyEdge_v0_1PfS_S_iif,"a",@progbits
	.sectionflags	@""
	.align	4
.nv.constant0._Z14cannyEdge_v0_1PfS_S_iif:
	.zero		932


//--------------------- .nv.constant0._Z14cannyEdge_v2_1P6float2Pfiif --------------------------
	.section	.nv.constant0._Z14cannyEdge_v2_1P6float2Pfiif,"a",@progbits
	.sectionflags	@""
	.align	4
.nv.constant0._Z14cannyEdge_v2_1P6float2Pfiif:
	.zero		924


//--------------------- .nv.constant0._Z14cannyEdge_v2_0PfP6float2ii --------------------------
	.section	.nv.constant0._Z14cannyEdge_v2_0PfP6float2ii,"a",@progbits
	.sectionflags	@""
	.align	4
.nv.constant0._Z14cannyEdge_v2_0PfP6float2ii:
	.zero		920


//--------------------- .nv.constant0._Z14cannyEdge_v1_0PfS_S_ii --------------------------
	.section	.nv.constant0._Z14cannyEdge_v1_0PfS_S_ii,"a",@progbits
	.sectionflags	@""
	.align	4
.nv.constant0._Z14cannyEdge_v1_0PfS_S_ii:
	.zero		928


//--------------------- .nv.constant0._Z14cannyEdge_v0_0PfS_S_ii --------------------------
	.section	.nv.constant0._Z14cannyEdge_v0_0PfS_S_ii,"a",@progbits
	.sectionflags	@""
	.align	4
.nv.constant0._Z14cannyEdge_v0_0PfS_S_ii:
	.zero		928


//--------------------- .nv.constant0._Z14colToGray_v3_1PfS_i --------------------------
	.section	.nv.constant0._Z14colToGray_v3_1PfS_i,"a",@progbits
	.sectionflags	@""
	.align	4
.nv.constant0._Z14colToGray_v3_1PfS_i:
	.zero		916


//--------------------- .nv.constant0._Z14colToGray_v3_0PfS_i --------------------------
	.section	.nv.constant0._Z14colToGray_v3_0PfS_i,"a",@progbits
	.sectionflags	@""
	.align	4
.nv.constant0._Z14colToGray_v3_0PfS_i:
	.zero		916


//--------------------- .nv.constant0._Z12colToGray_v2PfS_i --------------------------
	.section	.nv.constant0._Z12colToGray_v2PfS_i,"a",@progbits
	.sectionflags	@""
	.align	4
.nv.constant0._Z12colToGray_v2PfS_i:
	.zero		916


//--------------------- .nv.constant0._Z14colToGray_v1_1PfS_i --------------------------
	.section	.nv.constant0._Z14colToGray_v1_1PfS_i,"a",@progbits
	.sectionflags	@""
	.align	4
.nv.constant0._Z14colToGray_v1_1PfS_i:
	.zero		916


//--------------------- .nv.constant0._Z14colToGray_v1_0Pfi --------------------------
	.section	.nv.constant0._Z14colToGray_v1_0Pfi,"a",@progbits
	.sectionflags	@""
	.align	4
.nv.constant0._Z14colToGray_v1_0Pfi:
	.zero		908


//--------------------- .nv.constant0._Z12colToGray_v0PfS_iii --------------------------
	.section	.nv.constant0._Z12colToGray_v0PfS_iii,"a",@progbits
	.sectionflags	@""
	.align	4
.nv.constant0._Z12colToGray_v0PfS_iii:
	.zero		924


//--------------------- SYMBOLS --------------------------

	.type		.nv.reservedSmem.offset0,@object
	.size		.nv.reservedSmem.offset0,0x4
	.type		.nv.reservedSmem.cap,@object
	.size		.nv.reservedSmem.cap,0x4
